	.target	sm_100a

	.elftype	@"ET_EXEC"


//--------------------- .note.nv.tkinfo           --------------------------
	.section	.note.nv.tkinfo,"",@"SHT_NOTE"
	.sectionflags	@"SHF_NOTE_NV_TKINFO"
	.tkinfo
        /*0018*/ 	.word	0x00000002
        /*0030*/ 	.string	""
        /*0030*/ 	.string	"ptxas"
        /*0030*/ 	.string	"Cuda compilation tools, release 13.0, V13.0.88"
        /*0030*/ 	.string	"Build cuda_13.0.r13.0/compiler.36424714_0"
        /*0030*/ 	.string	"-arch sm_100a -m 64 "



//--------------------- .note.nv.cuinfo           --------------------------
	.section	.note.nv.cuinfo,"",@"SHT_NOTE"
	.sectionflags	@"SHF_NOTE_NV_CUINFO"
        /*0018*/ 	.short	0x0002
        /*001a*/ 	.short	0x0064
        /*001c*/ 	.short	0x0082
	.zero		2


//--------------------- .nv.info                  --------------------------
	.section	.nv.info,"",@"SHT_CUDA_INFO"
	.align	4


	//----- nvinfo : EIATTR_REGCOUNT
	.align		4
        /*0000*/ 	.byte	0x04, 0x2f
        /*0002*/ 	.short	(.L_19 - .L_18)
	.align		4
.L_18:
        /*0004*/ 	.word	index@(_ZN7cutlass13device_kernelINS_4conv6kernel13ConvUniversalINS1_16ConvProblemShapeILNS1_8OperatorE1ELi3EEENS1_10collective14CollectiveConvINS1_47MainloopSm100TmaUmmaWarpSpecializedImplicitGemmILS5_1ELi13ELi3ELi1ELi2EN4cute5tupleIJNSA_1CILi1EEESD_SD_EEEEENSB_IJNSC_ILi64EEESG_NSB_IJSG_EEEEEENS_10bfloat16_tESJ_NSA_8TiledMMAINSA_8MMA_AtomIJNSA_20SM100_MMA_F16BF16_SSISJ_SJ_fLi64ELi64ELNSA_4UMMA5MajorE0ELSO_1ELNSN_7ScaleInE0ELSP_0EEEEEENSA_6LayoutISE_NSB_IJNSC_ILi0EEEST_ST_EEEEENSB_IJNSA_10UnderscoreESW_SW_EEEEENS7_6detail27Sm100ImplicitGemmTileTraitsINSA_20SM90_TMA_LOAD_IM2COLENSA_14ComposedLayoutINSA_7SwizzleILi3ELi4ELi3EEENSA_18smem_ptr_flag_bitsILi16EEENSS_INSB_IJNSC_ILi8EEESG_EEENSB_IJSG_SD_EEEEEEEvEENS10_INSA_13SM90_TMA_LOADENS12_IS14_S16_NSS_INSB_IJSG_S17_EEENSB_IJSD_SG_EEEEEEEvEEEENS_8epilogue10collective18CollectiveEpilogueINS1K_23Sm100TmaWarpSpecializedILi3ELi2ELi16ELb1ELb0EEEJSI_NSB_IJNSS_ISG_SD_EENSS_INSC_ILi32EEESD_EEEEESJ_NSB_IJNSB_IJllllEEESD_ST_EEESJ_S1U_NS1K_6fusion15FusionCallbacksIS1O_NS1V_17LinearCombinationISJ_fSJ_fLNS_15FloatRoundStyleE2EEESI_S1S_JEEENSA_5SM1004TMEM4LOAD26SM100_TMEM_LOAD_16dp256b4xES11_NS12_INS13_ILi2ELi4ELi3EEES16_NSS_INSB_IJS17_S1Q_EEENSB_IJS1Q_SD_EEEEEEENSA_17SM75_U32x4_LDSM_NENSA_21SM90_TMA_STORE_IM2COLES29_NSA_17SM90_U32x4_STSM_NENSA_39AutoVectorizingCopyWithAssumedAlignmentILi128EEEEEEvvEEEEvNT_6ParamsE)
        /*0008*/ 	.word	0x0000004d


	//----- nvinfo : EIATTR_FRAME_SIZE
	.align		4
.L_19:
        /*000c*/ 	.byte	0x04, 0x11
        /*000e*/ 	.short	(.L_21 - .L_20)
	.align		4
.L_20:
        /*0010*/ 	.word	index@($__internal_2_$__cuda_sm10x_tcgen05_guardrail_trap_unallocated_columns_being_dealloced)
        /*0014*/ 	.word	0x00000008


	//----- nvinfo : EIATTR_FRAME_SIZE
	.align		4
.L_21:
        /*0018*/ 	.byte	0x04, 0x11
        /*001a*/ 	.short	(.L_23 - .L_22)
	.align		4
.L_22:
        /*001c*/ 	.word	index@($__internal_1_$__cuda_sm10x_tcgen05_guardrail_trap_phase_invalid_during_alloc)
        /*0020*/ 	.word	0x00000008


	//----- nvinfo : EIATTR_FRAME_SIZE
	.align		4
.L_23:
        /*0024*/ 	.byte	0x04, 0x11
        /*0026*/ 	.short	(.L_25 - .L_24)
	.align		4
.L_24:
        /*0028*/ 	.word	index@($__internal_0_$__cuda_sm10x_tcgen05_guardrail_trap_col_being_dealloced_not_returned_by_alloc)
        /*002c*/ 	.word	0x00000008


	//----- nvinfo : EIATTR_FRAME_SIZE
	.align		4
.L_25:
        /*0030*/ 	.byte	0x04, 0x11
        /*0032*/ 	.short	(.L_27 - .L_26)
	.align		4
.L_26:
        /*0034*/ 	.word	index@(_ZN7cutlass13device_kernelINS_4conv6kernel13ConvUniversalINS1_16ConvProblemShapeILNS1_8OperatorE1ELi3EEENS1_10collective14CollectiveConvINS1_47MainloopSm100TmaUmmaWarpSpecializedImplicitGemmILS5_1ELi13ELi3ELi1ELi2EN4cute5tupleIJNSA_1CILi1EEESD_SD_EEEEENSB_IJNSC_ILi64EEESG_NSB_IJSG_EEEEEENS_10bfloat16_tESJ_NSA_8TiledMMAINSA_8MMA_AtomIJNSA_20SM100_MMA_F16BF16_SSISJ_SJ_fLi64ELi64ELNSA_4UMMA5MajorE0ELSO_1ELNSN_7ScaleInE0ELSP_0EEEEEENSA_6LayoutISE_NSB_IJNSC_ILi0EEEST_ST_EEEEENSB_IJNSA_10UnderscoreESW_SW_EEEEENS7_6detail27Sm100ImplicitGemmTileTraitsINSA_20SM90_TMA_LOAD_IM2COLENSA_14ComposedLayoutINSA_7SwizzleILi3ELi4ELi3EEENSA_18smem_ptr_flag_bitsILi16EEENSS_INSB_IJNSC_ILi8EEESG_EEENSB_IJSG_SD_EEEEEEEvEENS10_INSA_13SM90_TMA_LOADENS12_IS14_S16_NSS_INSB_IJSG_S17_EEENSB_IJSD_SG_EEEEEEEvEEEENS_8epilogue10collective18CollectiveEpilogueINS1K_23Sm100TmaWarpSpecializedILi3ELi2ELi16ELb1ELb0EEEJSI_NSB_IJNSS_ISG_SD_EENSS_INSC_ILi32EEESD_EEEEESJ_NSB_IJNSB_IJllllEEESD_ST_EEESJ_S1U_NS1K_6fusion15FusionCallbacksIS1O_NS1V_17LinearCombinationISJ_fSJ_fLNS_15FloatRoundStyleE2EEESI_S1S_JEEENSA_5SM1004TMEM4LOAD26SM100_TMEM_LOAD_16dp256b4xES11_NS12_INS13_ILi2ELi4ELi3EEES16_NSS_INSB_IJS17_S1Q_EEENSB_IJS1Q_SD_EEEEEEENSA_17SM75_U32x4_LDSM_NENSA_21SM90_TMA_STORE_IM2COLES29_NSA_17SM90_U32x4_STSM_NENSA_39AutoVectorizingCopyWithAssumedAlignmentILi128EEEEEEvvEEEEvNT_6ParamsE)
        /*0038*/ 	.word	0x00000008


	//----- nvinfo : EIATTR_MIN_STACK_SIZE
	.align		4
.L_27:
        /*003c*/ 	.byte	0x04, 0x12
        /*003e*/ 	.short	(.L_29 - .L_28)
	.align		4
.L_28:
        /*0040*/ 	.word	index@(_ZN7cutlass13device_kernelINS_4conv6kernel13ConvUniversalINS1_16ConvProblemShapeILNS1_8OperatorE1ELi3EEENS1_10collective14CollectiveConvINS1_47MainloopSm100TmaUmmaWarpSpecializedImplicitGemmILS5_1ELi13ELi3ELi1ELi2EN4cute5tupleIJNSA_1CILi1EEESD_SD_EEEEENSB_IJNSC_ILi64EEESG_NSB_IJSG_EEEEEENS_10bfloat16_tESJ_NSA_8TiledMMAINSA_8MMA_AtomIJNSA_20SM100_MMA_F16BF16_SSISJ_SJ_fLi64ELi64ELNSA_4UMMA5MajorE0ELSO_1ELNSN_7ScaleInE0ELSP_0EEEEEENSA_6LayoutISE_NSB_IJNSC_ILi0EEEST_ST_EEEEENSB_IJNSA_10UnderscoreESW_SW_EEEEENS7_6detail27Sm100ImplicitGemmTileTraitsINSA_20SM90_TMA_LOAD_IM2COLENSA_14ComposedLayoutINSA_7SwizzleILi3ELi4ELi3EEENSA_18smem_ptr_flag_bitsILi16EEENSS_INSB_IJNSC_ILi8EEESG_EEENSB_IJSG_SD_EEEEEEEvEENS10_INSA_13SM90_TMA_LOADENS12_IS14_S16_NSS_INSB_IJSG_S17_EEENSB_IJSD_SG_EEEEEEEvEEEENS_8epilogue10collective18CollectiveEpilogueINS1K_23Sm100TmaWarpSpecializedILi3ELi2ELi16ELb1ELb0EEEJSI_NSB_IJNSS_ISG_SD_EENSS_INSC_ILi32EEESD_EEEEESJ_NSB_IJNSB_IJllllEEESD_ST_EEESJ_S1U_NS1K_6fusion15FusionCallbacksIS1O_NS1V_17LinearCombinationISJ_fSJ_fLNS_15FloatRoundStyleE2EEESI_S1S_JEEENSA_5SM1004TMEM4LOAD26SM100_TMEM_LOAD_16dp256b4xES11_NS12_INS13_ILi2ELi4ELi3EEES16_NSS_INSB_IJS17_S1Q_EEENSB_IJS1Q_SD_EEEEEEENSA_17SM75_U32x4_LDSM_NENSA_21SM90_TMA_STORE_IM2COLES29_NSA_17SM90_U32x4_STSM_NENSA_39AutoVectorizingCopyWithAssumedAlignmentILi128EEEEEEvvEEEEvNT_6ParamsE)
        /*0044*/ 	.word	0x00000008
.L_29:


//--------------------- .nv.compat                --------------------------
	.section	.nv.compat,"",@"SHT_CUDA_COMPAT_INFO"
	.align	4
        /*0000*/ 	.byte	0x02, 0x09, 0x01, 0x00, 0x02, 0x02, 0x02, 0x00, 0x02, 0x05, 0x05, 0x00, 0x03, 0x07, 0x01, 0x01
        /*0010*/ 	.byte	0x02, 0x03, 0x01, 0x00, 0x02, 0x06, 0x01, 0x00, 0x04, 0x0b, 0x08, 0x00, 0x09, 0x00, 0x00, 0x00
        /*0020*/ 	.byte	0x00, 0x00, 0x00, 0x00


//--------------------- .nv.info._ZN7cutlass13device_kernelINS_4conv6kernel13ConvUniversalINS1_16ConvProblemShapeILNS1_8OperatorE1ELi3EEENS1_10collective14CollectiveConvINS1_47MainloopSm100TmaUmmaWarpSpecializedImplicitGemmILS5_1ELi13ELi3ELi1ELi2EN4cute5tupleIJNSA_1CILi1EEESD_SD_EEEEENSB_IJNSC_ILi64EEESG_NSB_IJSG_EEEEEENS_10bfloat16_tESJ_NSA_8TiledMMAINSA_8MMA_AtomIJNSA_20SM100_MMA_F16BF16_SSISJ_SJ_fLi64ELi64ELNSA_4UMMA5MajorE0ELSO_1ELNSN_7ScaleInE0ELSP_0EEEEEENSA_6LayoutISE_NSB_IJNSC_ILi0EEEST_ST_EEEEENSB_IJNSA_10UnderscoreESW_SW_EEEEENS7_6detail27Sm100ImplicitGemmTileTraitsINSA_20SM90_TMA_LOAD_IM2COLENSA_14ComposedLayoutINSA_7SwizzleILi3ELi4ELi3EEENSA_18smem_ptr_flag_bitsILi16EEENSS_INSB_IJNSC_ILi8EEESG_EEENSB_IJSG_SD_EEEEEEEvEENS10_INSA_13SM90_TMA_LOADENS12_IS14_S16_NSS_INSB_IJSG_S17_EEENSB_IJSD_SG_EEEEEEEvEEEENS_8epilogue10collective18CollectiveEpilogueINS1K_23Sm100TmaWarpSpecializedILi3ELi2ELi16ELb1ELb0EEEJSI_NSB_IJNSS_ISG_SD_EENSS_INSC_ILi32EEESD_EEEEESJ_NSB_IJNSB_IJllllEEESD_ST_EEESJ_S1U_NS1K_6fusion15FusionCallbacksIS1O_NS1V_17LinearCombinationISJ_fSJ_fLNS_15FloatRoundStyleE2EEESI_S1S_JEEENSA_5SM1004TMEM4LOAD26SM100_TMEM_LOAD_16dp256b4xES11_NS12_INS13_ILi2ELi4ELi3EEES16_NSS_INSB_IJS17_S1Q_EEENSB_IJS1Q_SD_EEEEEEENSA_17SM75_U32x4_LDSM_NENSA_21SM90_TMA_STORE_IM2COLES29_NSA_17SM90_U32x4_STSM_NENSA_39AutoVectorizingCopyWithAssumedAlignmentILi128EEEEEEvvEEEEvNT_6ParamsE --------------------------
	.section	.nv.info._ZN7cutlass13device_kernelINS_4conv6kernel13ConvUniversalINS1_16ConvProblemShapeILNS1_8OperatorE1ELi3EEENS1_10collective14CollectiveConvINS1_47MainloopSm100TmaUmmaWarpSpecializedImplicitGemmILS5_1ELi13ELi3ELi1ELi2EN4cute5tupleIJNSA_1CILi1EEESD_SD_EEEEENSB_IJNSC_ILi64EEESG_NSB_IJSG_EEEEEENS_10bfloat16_tESJ_NSA_8TiledMMAINSA_8MMA_AtomIJNSA_20SM100_MMA_F16BF16_SSISJ_SJ_fLi64ELi64ELNSA_4UMMA5MajorE0ELSO_1ELNSN_7ScaleInE0ELSP_0EEEEEENSA_6LayoutISE_NSB_IJNSC_ILi0EEEST_ST_EEEEENSB_IJNSA_10UnderscoreESW_SW_EEEEENS7_6detail27Sm100ImplicitGemmTileTraitsINSA_20SM90_TMA_LOAD_IM2COLENSA_14ComposedLayoutINSA_7SwizzleILi3ELi4ELi3EEENSA_18smem_ptr_flag_bitsILi16EEENSS_INSB_IJNSC_ILi8EEESG_EEENSB_IJSG_SD_EEEEEEEvEENS10_INSA_13SM90_TMA_LOADENS12_IS14_S16_NSS_INSB_IJSG_S17_EEENSB_IJSD_SG_EEEEEEEvEEEENS_8epilogue10collective18CollectiveEpilogueINS1K_23Sm100TmaWarpSpecializedILi3ELi2ELi16ELb1ELb0EEEJSI_NSB_IJNSS_ISG_SD_EENSS_INSC_ILi32EEESD_EEEEESJ_NSB_IJNSB_IJllllEEESD_ST_EEESJ_S1U_NS1K_6fusion15FusionCallbacksIS1O_NS1V_17LinearCombinationISJ_fSJ_fLNS_15FloatRoundStyleE2EEESI_S1S_JEEENSA_5SM1004TMEM4LOAD26SM100_TMEM_LOAD_16dp256b4xES11_NS12_INS13_ILi2ELi4ELi3EEES16_NSS_INSB_IJS17_S1Q_EEENSB_IJS1Q_SD_EEEEEEENSA_17SM75_U32x4_LDSM_NENSA_21SM90_TMA_STORE_IM2COLES29_NSA_17SM90_U32x4_STSM_NENSA_39AutoVectorizingCopyWithAssumedAlignmentILi128EEEEEEvvEEEEvNT_6ParamsE,"",@"SHT_CUDA_INFO"
	.sectionflags	@""
	.align	4


	//----- nvinfo : EIATTR_CUDA_API_VERSION
	.align		4
        /*0000*/ 	.byte	0x04, 0x37
        /*0002*/ 	.short	(.L_31 - .L_30)
.L_30:
        /*0004*/ 	.word	0x00000082


	//----- nvinfo : EIATTR_KPARAM_INFO
	.align		4
.L_31:
        /*0008*/ 	.byte	0x04, 0x17
        /*000a*/ 	.short	(.L_33 - .L_32)
.L_32:
        /*000c*/ 	.word	0x00000000
        /*0010*/ 	.short	0x0000
        /*0012*/ 	.short	0x0000
        /*0014*/ 	.byte	0x00, 0xf0, 0x01, 0x24


	//----- nvinfo : EIATTR_AT_ENTRY_FRAGMENTS
	.align		4
.L_33:
        /*0018*/ 	.byte	0x04, 0x4f
        /*001a*/ 	.short	(.L_35 - .L_34)


	//   ....[0]....
.L_34:
        /*001c*/ 	.word	0x00000006


	//----- nvinfo : EIATTR_RESERVED_SMEM_USED
	.align		4
.L_35:
        /*0020*/ 	.byte	0x01, 0x41
	.zero		2


	//----- nvinfo : EIATTR_SPARSE_MMA_MASK
	.align		4
        /*0024*/ 	.byte	0x03, 0x50
        /*0026*/ 	.short	0x0000


	//----- nvinfo : EIATTR_TCGEN05_1CTA_USED
	.align		4
        /*0028*/ 	.byte	0x01, 0x51
	.zero		2


	//----- nvinfo : EIATTR_MAXREG_COUNT
	.align		4
        /*002c*/ 	.byte	0x03, 0x1b
        /*002e*/ 	.short	0x00ff


	//----- nvinfo : EIATTR_NUM_BARRIERS
	.align		4
        /*0030*/ 	.byte	0x02, 0x4c
        /*0032*/ 	.byte	0x07
	.zero		1


	//----- nvinfo : EIATTR_EXTERNS
	.align		4
        /*0034*/ 	.byte	0x04, 0x0f
        /*0036*/ 	.short	(.L_37 - .L_36)


	//   ....[0]....
	.align		4
.L_36:
        /*0038*/ 	.word	index@(__assertfail)


	//----- nvinfo : EIATTR_MERCURY_ISA_VERSION
	.align		4
.L_37:
        /*003c*/ 	.byte	0x03, 0x5f
        /*003e*/ 	.short	0x0101


	//----- nvinfo : EIATTR_INT_WARP_WIDE_INSTR_OFFSETS
	.align		4
        /*0040*/ 	.byte	0x04, 0x31
        /*0042*/ 	.short	(.L_39 - .L_38)


	//   ....[0]....
.L_38:
        /*0044*/ 	.word	0x00004260


	//   ....[1]....
        /*0048*/ 	.word	0x00004280


	//   ....[2]....
        /*004c*/ 	.word	0x000042b0


	//   ....[3]....
        /*0050*/ 	.word	0x00004fb0


	//   ....[4]....
        /*0054*/ 	.word	0x000050d0


	//   ....[5]....
        /*0058*/ 	.word	0x00005280


	//   ....[6]....
        /*005c*/ 	.word	0x000052e0


	//----- nvinfo : EIATTR_COOP_GROUP_MASK_REGIDS
	.align		4
.L_39:
        /*0060*/ 	.byte	0x04, 0x29
        /*0062*/ 	.short	(.L_41 - .L_40)


	//   ....[0]....
.L_40:
        /*0064*/ 	.word	0xffffffff


	//   ....[1]....
        /*0068*/ 	.word	0xffffffff


	//   ....[2]....
        /*006c*/ 	.word	0xffffffff


	//   ....[3]....
        /*0070*/ 	.word	0xffffffff


	//   ....[4]....
        /*0074*/ 	.word	0xffffffff


	//   ....[5]....
        /*0078*/ 	.word	0xffffffff


	//   ....[6]....
        /*007c*/ 	.word	0xffffffff


	//   ....[7]....
        /*0080*/ 	.word	0xffffffff


	//   ....[8]....
        /*0084*/ 	.word	0xffffffff


	//   ....[9]....
        /*0088*/ 	.word	0xffffffff


	//   ....[10]....
        /*008c*/ 	.word	0xffffffff


	//   ....[11]....
        /*0090*/ 	.word	0xffffffff


	//----- nvinfo : EIATTR_COOP_GROUP_INSTR_OFFSETS
	.align		4
.L_41:
        /*0094*/ 	.byte	0x04, 0x28
        /*0096*/ 	.short	(.L_43 - .L_42)


	//   ....[0]....
.L_42:
        /*0098*/ 	.word	0x00000090


	//   ....[1]....
        /*009c*/ 	.word	0x00000520


	//   ....[2]....
        /*00a0*/ 	.word	0x000007e0


	//   ....[3]....
        /*00a4*/ 	.word	0x00000960


	//   ....[4]....
        /*00a8*/ 	.word	0x00000a60


	//   ....[5]....
        /*00ac*/ 	.word	0x00000bb0


	//   ....[6]....
        /*00b0*/ 	.word	0x000023b0


	//   ....[7]....
        /*00b4*/ 	.word	0x000035b0


	//   ....[8]....
        /*00b8*/ 	.word	0x000037c0


	//   ....[9]....
        /*00bc*/ 	.word	0x000037f0


	//   ....[10]....
        /*00c0*/ 	.word	0x00004140


	//   ....[11]....
        /*00c4*/ 	.word	0x00004380


	//----- nvinfo : EIATTR_VRC_CTA_INIT_COUNT
	.align		4
.L_43:
        /*00c8*/ 	.byte	0x02, 0x4a
        /*00ca*/ 	.byte	0x80
	.zero		1


	//----- nvinfo : EIATTR_SYSCALL_OFFSETS
	.align		4
        /*00cc*/ 	.byte	0x04, 0x46
        /*00ce*/ 	.short	(.L_45 - .L_44)


	//   ....[0]....
.L_44:
        /*00d0*/ 	.word	0x00006060


	//   ....[1]....
        /*00d4*/ 	.word	0x00006150


	//   ....[2]....
        /*00d8*/ 	.word	0x00006ad0


	//   ....[3]....
        /*00dc*/ 	.word	0x00007460


	//----- nvinfo : EIATTR_MBARRIER_INSTR_OFFSETS
	.align		4
.L_45:
        /*00e0*/ 	.byte	0x04, 0x39
        /*00e2*/ 	.short	(.L_47 - .L_46)


	//   ....[0]....
.L_46:
        /*00e4*/ 	.word	0x00000620
        /*00e8*/ 	.word	0x000000ff
        /*00ec*/ 	.word	0x00000000
        /*00f0*/ 	.short	0x0100
        /*00f2*/ 	.byte	0x04
	.zero		1


	//   ....[1]....
        /*00f4*/ 	.word	0x00000630
        /*00f8*/ 	.word	0x000000ff
        /*00fc*/ 	.word	0x00000068
        /*0100*/ 	.short	0x0100
        /*0102*/ 	.byte	0x04
	.zero		1


	//   ....[2]....
        /*0104*/ 	.word	0x00000640
        /*0108*/ 	.word	0x000000ff
        /*010c*/ 	.word	0x00000008
        /*0110*/ 	.short	0x0100
        /*0112*/ 	.byte	0x04
	.zero		1


	//   ....[3]....
        /*0114*/ 	.word	0x00000650
        /*0118*/ 	.word	0x000000ff
        /*011c*/ 	.word	0x00000070
        /*0120*/ 	.short	0x0100
        /*0122*/ 	.byte	0x04
	.zero		1


	//   ....[4]....
        /*0124*/ 	.word	0x00000660
        /*0128*/ 	.word	0x000000ff
        /*012c*/ 	.word	0x00000010
        /*0130*/ 	.short	0x0100
        /*0132*/ 	.byte	0x04
	.zero		1


	//   ....[5]....
        /*0134*/ 	.word	0x00000670
        /*0138*/ 	.word	0x000000ff
        /*013c*/ 	.word	0x00000078
        /*0140*/ 	.short	0x0100
        /*0142*/ 	.byte	0x04
	.zero		1


	//   ....[6]....
        /*0144*/ 	.word	0x00000680
        /*0148*/ 	.word	0x000000ff
        /*014c*/ 	.word	0x00000018
        /*0150*/ 	.short	0x0100
        /*0152*/ 	.byte	0x04
	.zero		1


	//   ....[7]....
        /*0154*/ 	.word	0x00000690
        /*0158*/ 	.word	0x000000ff
        /*015c*/ 	.word	0x00000080
        /*0160*/ 	.short	0x0100
        /*0162*/ 	.byte	0x04
	.zero		1


	//   ....[8]....
        /*0164*/ 	.word	0x000006a0
        /*0168*/ 	.word	0x000000ff
        /*016c*/ 	.word	0x00000020
        /*0170*/ 	.short	0x0100
        /*0172*/ 	.byte	0x04
	.zero		1


	//   ....[9]....
        /*0174*/ 	.word	0x000006b0
        /*0178*/ 	.word	0x000000ff
        /*017c*/ 	.word	0x00000088
        /*0180*/ 	.short	0x0100
        /*0182*/ 	.byte	0x04
	.zero		1


	//   ....[10]....
        /*0184*/ 	.word	0x000006c0
        /*0188*/ 	.word	0x000000ff
        /*018c*/ 	.word	0x00000028
        /*0190*/ 	.short	0x0100
        /*0192*/ 	.byte	0x04
	.zero		1


	//   ....[11]....
        /*0194*/ 	.word	0x000006d0
        /*0198*/ 	.word	0x000000ff
        /*019c*/ 	.word	0x00000090
        /*01a0*/ 	.short	0x0100
        /*01a2*/ 	.byte	0x04
	.zero		1


	//   ....[12]....
        /*01a4*/ 	.word	0x000006e0
        /*01a8*/ 	.word	0x000000ff
        /*01ac*/ 	.word	0x00000030
        /*01b0*/ 	.short	0x0100
        /*01b2*/ 	.byte	0x04
	.zero		1


	//   ....[13]....
        /*01b4*/ 	.word	0x000006f0
        /*01b8*/ 	.word	0x000000ff
        /*01bc*/ 	.word	0x00000098
        /*01c0*/ 	.short	0x0100
        /*01c2*/ 	.byte	0x04
	.zero		1


	//   ....[14]....
        /*01c4*/ 	.word	0x00000700
        /*01c8*/ 	.word	0x000000ff
        /*01cc*/ 	.word	0x00000038
        /*01d0*/ 	.short	0x0100
        /*01d2*/ 	.byte	0x04
	.zero		1


	//   ....[15]....
        /*01d4*/ 	.word	0x00000710
        /*01d8*/ 	.word	0x000000ff
        /*01dc*/ 	.word	0x000000a0
        /*01e0*/ 	.short	0x0100
        /*01e2*/ 	.byte	0x04
	.zero		1


	//   ....[16]....
        /*01e4*/ 	.word	0x00000720
        /*01e8*/ 	.word	0x000000ff
        /*01ec*/ 	.word	0x00000040
        /*01f0*/ 	.short	0x0100
        /*01f2*/ 	.byte	0x04
	.zero		1


	//   ....[17]....
        /*01f4*/ 	.word	0x00000730
        /*01f8*/ 	.word	0x000000ff
        /*01fc*/ 	.word	0x000000a8
        /*0200*/ 	.short	0x0100
        /*0202*/ 	.byte	0x04
	.zero		1


	//   ....[18]....
        /*0204*/ 	.word	0x00000740
        /*0208*/ 	.word	0x000000ff
        /*020c*/ 	.word	0x00000048
        /*0210*/ 	.short	0x0100
        /*0212*/ 	.byte	0x04
	.zero		1


	//   ....[19]....
        /*0214*/ 	.word	0x00000750
        /*0218*/ 	.word	0x000000ff
        /*021c*/ 	.word	0x000000b0
        /*0220*/ 	.short	0x0100
        /*0222*/ 	.byte	0x04
	.zero		1


	//   ....[20]....
        /*0224*/ 	.word	0x00000760
        /*0228*/ 	.word	0x000000ff
        /*022c*/ 	.word	0x00000050
        /*0230*/ 	.short	0x0100
        /*0232*/ 	.byte	0x04
	.zero		1


	//   ....[21]....
        /*0234*/ 	.word	0x00000770
        /*0238*/ 	.word	0x000000ff
        /*023c*/ 	.word	0x000000b8
        /*0240*/ 	.short	0x0100
        /*0242*/ 	.byte	0x04
	.zero		1


	//   ....[22]....
        /*0244*/ 	.word	0x00000780
        /*0248*/ 	.word	0x000000ff
        /*024c*/ 	.word	0x00000058
        /*0250*/ 	.short	0x0100
        /*0252*/ 	.byte	0x04
	.zero		1


	//   ....[23]....
        /*0254*/ 	.word	0x00000790
        /*0258*/ 	.word	0x000000ff
        /*025c*/ 	.word	0x000000c0
        /*0260*/ 	.short	0x0100
        /*0262*/ 	.byte	0x04
	.zero		1


	//   ....[24]....
        /*0264*/ 	.word	0x000007a0
        /*0268*/ 	.word	0x000000ff
        /*026c*/ 	.word	0x00000060
        /*0270*/ 	.short	0x0100
        /*0272*/ 	.byte	0x04
	.zero		1


	//   ....[25]....
        /*0274*/ 	.word	0x000007b0
        /*0278*/ 	.word	0x000000ff
        /*027c*/ 	.word	0x000000c8
        /*0280*/ 	.short	0x0100
        /*0282*/ 	.byte	0x04
	.zero		1


	//   ....[26]....
        /*0284*/ 	.word	0x000008f0
        /*0288*/ 	.word	0x000000ff
        /*028c*/ 	.word	0x000000d0
        /*0290*/ 	.short	0x0100
        /*0292*/ 	.byte	0x04
	.zero		1


	//   ....[27]....
        /*0294*/ 	.word	0x00000900
        /*0298*/ 	.word	0x000000ff
        /*029c*/ 	.word	0x000000e8
        /*02a0*/ 	.short	0x0100
        /*02a2*/ 	.byte	0x04
	.zero		1


	//   ....[28]....
        /*02a4*/ 	.word	0x00000910
        /*02a8*/ 	.word	0x000000ff
        /*02ac*/ 	.word	0x000000d8
        /*02b0*/ 	.short	0x0100
        /*02b2*/ 	.byte	0x04
	.zero		1


	//   ....[29]....
        /*02b4*/ 	.word	0x00000920
        /*02b8*/ 	.word	0x000000ff
        /*02bc*/ 	.word	0x000000f0
        /*02c0*/ 	.short	0x0100
        /*02c2*/ 	.byte	0x04
	.zero		1


	//   ....[30]....
        /*02c4*/ 	.word	0x00000930
        /*02c8*/ 	.word	0x000000ff
        /*02cc*/ 	.word	0x000000e0
        /*02d0*/ 	.short	0x0100
        /*02d2*/ 	.byte	0x04
	.zero		1


	//   ....[31]....
        /*02d4*/ 	.word	0x00000940
        /*02d8*/ 	.word	0x000000ff
        /*02dc*/ 	.word	0x000000f8
        /*02e0*/ 	.short	0x0100
        /*02e2*/ 	.byte	0x04
	.zero		1


	//   ....[32]....
        /*02e4*/ 	.word	0x00000a30
        /*02e8*/ 	.word	0x000000ff
        /*02ec*/ 	.word	0x00000100
        /*02f0*/ 	.short	0x0100
        /*02f2*/ 	.byte	0x06
	.zero		1


	//   ....[33]....
        /*02f4*/ 	.word	0x00000a40
        /*02f8*/ 	.word	0x000000ff
        /*02fc*/ 	.word	0x00000108
        /*0300*/ 	.short	0x0100
        /*0302*/ 	.byte	0x06
	.zero		1


	//   ....[34]....
        /*0304*/ 	.word	0x00000b80
        /*0308*/ 	.word	0x000000ff
        /*030c*/ 	.word	0x00000110
        /*0310*/ 	.short	0x0100
        /*0312*/ 	.byte	0x06
	.zero		1


	//   ....[35]....
        /*0314*/ 	.word	0x00000b90
        /*0318*/ 	.word	0x000000ff
        /*031c*/ 	.word	0x00000118
        /*0320*/ 	.short	0x0100
        /*0322*/ 	.byte	0x06
	.zero		1


	//   ....[36]....
        /*0324*/ 	.word	0x00000ce0
        /*0328*/ 	.word	0x000000ff
        /*032c*/ 	.word	0x00000120
        /*0330*/ 	.short	0x0100
        /*0332*/ 	.byte	0x04
	.zero		1


	//   ....[37]....
        /*0334*/ 	.word	0x00000cf0
        /*0338*/ 	.word	0x000000ff
        /*033c*/ 	.word	0x00000130
        /*0340*/ 	.short	0x0100
        /*0342*/ 	.byte	0x04
	.zero		1


	//   ....[38]....
        /*0344*/ 	.word	0x00000d00
        /*0348*/ 	.word	0x000000ff
        /*034c*/ 	.word	0x00000128
        /*0350*/ 	.short	0x0100
        /*0352*/ 	.byte	0x04
	.zero		1


	//   ....[39]....
        /*0354*/ 	.word	0x00000d10
        /*0358*/ 	.word	0x000000ff
        /*035c*/ 	.word	0x00000138
        /*0360*/ 	.short	0x0100
        /*0362*/ 	.byte	0x04
	.zero		1


	//   ....[40]....
        /*0364*/ 	.word	0x00001690
        /*0368*/ 	.word	0x000000ff
        /*036c*/ 	.word	0x00000068
        /*0370*/ 	.short	0x010a
        /*0372*/ 	.byte	0x04
	.zero		1


	//   ....[41]....
        /*0374*/ 	.word	0x000019a0
        /*0378*/ 	.word	0x000000ff
        /*037c*/ 	.word	0x00000068
        /*0380*/ 	.short	0x010a
        /*0382*/ 	.byte	0x09
	.zero		1


	//   ....[42]....
        /*0384*/ 	.word	0x00001b10
        /*0388*/ 	.word	0x000000ff
        /*038c*/ 	.word	0x00000068
        /*0390*/ 	.short	0x010a
        /*0392*/ 	.byte	0x08
	.zero		1


	//   ....[43]....
        /*0394*/ 	.word	0x00001d20
        /*0398*/ 	.word	0x000000ff
        /*039c*/ 	.word	0x00000108
        /*03a0*/ 	.short	0x0101
        /*03a2*/ 	.byte	0x24
	.zero		1


	//   ....[44]....
        /*03a4*/ 	.word	0x00001d50
        /*03a8*/ 	.word	0x000000ff
        /*03ac*/ 	.word	0x00000068
        /*03b0*/ 	.short	0x010a
        /*03b2*/ 	.byte	0x04
	.zero		1


	//   ....[45]....
        /*03b4*/ 	.word	0x00002030
        /*03b8*/ 	.word	0x000000ff
        /*03bc*/ 	.word	0x00000068
        /*03c0*/ 	.short	0x010a
        /*03c2*/ 	.byte	0x09
	.zero		1


	//   ....[46]....
        /*03c4*/ 	.word	0x000021a0
        /*03c8*/ 	.word	0x000000ff
        /*03cc*/ 	.word	0x00000068
        /*03d0*/ 	.short	0x010a
        /*03d2*/ 	.byte	0x08
	.zero		1


	//   ....[47]....
        /*03d4*/ 	.word	0x000023c0
        /*03d8*/ 	.word	0x000000ff
        /*03dc*/ 	.word	0x00000110
        /*03e0*/ 	.short	0x010a
        /*03e2*/ 	.byte	0x24
	.zero		1


	//   ....[48]....
        /*03e4*/ 	.word	0x00002480
        /*03e8*/ 	.word	0x000000ff
        /*03ec*/ 	.word	0x00000000
        /*03f0*/ 	.short	0x0101
        /*03f2*/ 	.byte	0x04
	.zero		1


	//   ....[49]....
        /*03f4*/ 	.word	0x00002a80
        /*03f8*/ 	.word	0x000000ff
        /*03fc*/ 	.word	0x00000000
        /*0400*/ 	.short	0x010a
        /*0402*/ 	.byte	0x04
	.zero		1


	//   ....[50]....
        /*0404*/ 	.word	0x00002b20
        /*0408*/ 	.word	0x000000ff
        /*040c*/ 	.word	0x00000000
        /*0410*/ 	.short	0x010a
        /*0412*/ 	.byte	0x05
	.zero		1


	//   ....[51]....
        /*0414*/ 	.word	0x00002bc0
        /*0418*/ 	.word	0x000000ff
        /*041c*/ 	.word	0x00000000
        /*0420*/ 	.short	0x010a
        /*0422*/ 	.byte	0x05
	.zero		1


	//   ....[52]....
        /*0424*/ 	.word	0x00002c60
        /*0428*/ 	.word	0x000000ff
        /*042c*/ 	.word	0x00000000
        /*0430*/ 	.short	0x010a
        /*0432*/ 	.byte	0x05
	.zero		1


	//   ....[53]....
        /*0434*/ 	.word	0x00002d00
        /*0438*/ 	.word	0x000000ff
        /*043c*/ 	.word	0x00000000
        /*0440*/ 	.short	0x010a
        /*0442*/ 	.byte	0x05
	.zero		1


	//   ....[54]....
        /*0444*/ 	.word	0x00002da0
        /*0448*/ 	.word	0x000000ff
        /*044c*/ 	.word	0x00000000
        /*0450*/ 	.short	0x010a
        /*0452*/ 	.byte	0x05
	.zero		1


	//   ....[55]....
        /*0454*/ 	.word	0x00002e40
        /*0458*/ 	.word	0x000000ff
        /*045c*/ 	.word	0x00000000
        /*0460*/ 	.short	0x010a
        /*0462*/ 	.byte	0x05
	.zero		1


	//   ....[56]....
        /*0464*/ 	.word	0x00002ee0
        /*0468*/ 	.word	0x000000ff
        /*046c*/ 	.word	0x00000000
        /*0470*/ 	.short	0x010a
        /*0472*/ 	.byte	0x05
	.zero		1


	//   ....[57]....
        /*0474*/ 	.word	0x00002f80
        /*0478*/ 	.word	0x000000ff
        /*047c*/ 	.word	0x00000000
        /*0480*/ 	.short	0x010a
        /*0482*/ 	.byte	0x05
	.zero		1


	//   ....[58]....
        /*0484*/ 	.word	0x00003020
        /*0488*/ 	.word	0x000000ff
        /*048c*/ 	.word	0x00000000
        /*0490*/ 	.short	0x010a
        /*0492*/ 	.byte	0x05
	.zero		1


	//   ....[59]....
        /*0494*/ 	.word	0x000030c0
        /*0498*/ 	.word	0x000000ff
        /*049c*/ 	.word	0x00000000
        /*04a0*/ 	.short	0x010a
        /*04a2*/ 	.byte	0x05
	.zero		1


	//   ....[60]....
        /*04a4*/ 	.word	0x00003160
        /*04a8*/ 	.word	0x000000ff
        /*04ac*/ 	.word	0x00000000
        /*04b0*/ 	.short	0x010a
        /*04b2*/ 	.byte	0x05
	.zero		1


	//   ....[61]....
        /*04b4*/ 	.word	0x00003210
        /*04b8*/ 	.word	0x00000000
        /*04bc*/ 	.word	0x00000000
        /*04c0*/ 	.short	0x010a
        /*04c2*/ 	.byte	0xff
	.zero		1


	//   ....[62]....
        /*04c4*/ 	.word	0x00003360
        /*04c8*/ 	.word	0x000000ff
        /*04cc*/ 	.word	0x00000118
        /*04d0*/ 	.short	0x010a
        /*04d2*/ 	.byte	0x04
	.zero		1


	//   ....[63]....
        /*04d4*/ 	.word	0x00003400
        /*04d8*/ 	.word	0x000000ff
        /*04dc*/ 	.word	0x00000110
        /*04e0*/ 	.short	0x010a
        /*04e2*/ 	.byte	0x04
	.zero		1


	//   ....[64]....
        /*04e4*/ 	.word	0x000034a0
        /*04e8*/ 	.word	0x000000ff
        /*04ec*/ 	.word	0x00000000
        /*04f0*/ 	.short	0x0101
        /*04f2*/ 	.byte	0x05
	.zero		1


	//   ....[65]....
        /*04f4*/ 	.word	0x000034e0
        /*04f8*/ 	.word	0x000000ff
        /*04fc*/ 	.word	0x00000118
        /*0500*/ 	.short	0x0106
        /*0502*/ 	.byte	0x04
	.zero		1


	//   ....[66]....
        /*0504*/ 	.word	0x00003520
        /*0508*/ 	.word	0x00000000
        /*050c*/ 	.word	0x00000118
        /*0510*/ 	.short	0x010a
        /*0512*/ 	.byte	0xff
	.zero		1


	//   ....[67]....
        /*0514*/ 	.word	0x00003a80
        /*0518*/ 	.word	0x000000ff
        /*051c*/ 	.word	0x00000110
        /*0520*/ 	.short	0x010a
        /*0522*/ 	.byte	0x14
	.zero		1


	//   ....[68]....
        /*0524*/ 	.word	0x00003b30
        /*0528*/ 	.word	0x000000ff
        /*052c*/ 	.word	0x00000000
        /*0530*/ 	.short	0x0101
        /*0532*/ 	.byte	0x19
	.zero		1


	//   ....[69]....
        /*0534*/ 	.word	0x00003b40
        /*0538*/ 	.word	0x000000ff
        /*053c*/ 	.word	0x00000130
        /*0540*/ 	.short	0x010a
        /*0542*/ 	.byte	0x18
	.zero		1


	//   ....[70]....
        /*0544*/ 	.word	0x00003bf0
        /*0548*/ 	.word	0x000000ff
        /*054c*/ 	.word	0x00000000
        /*0550*/ 	.short	0x010a
        /*0552*/ 	.byte	0x04
	.zero		1


	//   ....[71]....
        /*0554*/ 	.word	0x00003c40
        /*0558*/ 	.word	0x000000ff
        /*055c*/ 	.word	0x00000000
        /*0560*/ 	.short	0x010a
        /*0562*/ 	.byte	0x12
	.zero		1


	//   ....[72]....
        /*0564*/ 	.word	0x00003d90
        /*0568*/ 	.word	0x000000ff
        /*056c*/ 	.word	0x00000000
        /*0570*/ 	.short	0x010a
        /*0572*/ 	.byte	0x05
	.zero		1


	//   ....[73]....
        /*0574*/ 	.word	0x00004090
        /*0578*/ 	.word	0x000000ff
        /*057c*/ 	.word	0x00000000
        /*0580*/ 	.short	0x010a
        /*0582*/ 	.byte	0x04
	.zero		1


	//   ....[74]....
        /*0584*/ 	.word	0x00004120
        /*0588*/ 	.word	0x000000ff
        /*058c*/ 	.word	0x00000000
        /*0590*/ 	.short	0x010a
        /*0592*/ 	.byte	0x04
	.zero		1


	//   ....[75]....
        /*0594*/ 	.word	0x00004670
        /*0598*/ 	.word	0x000000ff
        /*059c*/ 	.word	0x00000110
        /*05a0*/ 	.short	0x010a
        /*05a2*/ 	.byte	0x18
	.zero		1


	//   ....[76]....
        /*05a4*/ 	.word	0x00004710
        /*05a8*/ 	.word	0x000000ff
        /*05ac*/ 	.word	0x00000000
        /*05b0*/ 	.short	0x0101
        /*05b2*/ 	.byte	0x24
	.zero		1


	//   ....[77]....
        /*05b4*/ 	.word	0x00004c40
        /*05b8*/ 	.word	0x000000ff
        /*05bc*/ 	.word	0x00000108
        /*05c0*/ 	.short	0x010a
        /*05c2*/ 	.byte	0x18
	.zero		1


	//   ....[78]....
        /*05c4*/ 	.word	0x00004e10
        /*05c8*/ 	.word	0x000000ff
        /*05cc*/ 	.word	0x000000e8
        /*05d0*/ 	.short	0x010a
        /*05d2*/ 	.byte	0x07
	.zero		1


	//   ....[79]....
        /*05d4*/ 	.word	0x00005160
        /*05d8*/ 	.word	0x000000ff
        /*05dc*/ 	.word	0x000000d0
        /*05e0*/ 	.short	0x010b
        /*05e2*/ 	.byte	0x07
	.zero		1


	//   ....[80]....
        /*05e4*/ 	.word	0x00005170
        /*05e8*/ 	.word	0x000000ff
        /*05ec*/ 	.word	0x00000000
        /*05f0*/ 	.short	0x0101
        /*05f2*/ 	.byte	0x06
	.zero		1


	//   ....[81]....
        /*05f4*/ 	.word	0x00005180
        /*05f8*/ 	.word	0x000000ff
        /*05fc*/ 	.word	0x000000e8
        /*0600*/ 	.short	0x010a
        /*0602*/ 	.byte	0x04
	.zero		1


	//   ....[82]....
        /*0604*/ 	.word	0x000053a0
        /*0608*/ 	.word	0x000000ff
        /*060c*/ 	.word	0x000000d0
        /*0610*/ 	.short	0x010b
        /*0612*/ 	.byte	0x04
	.zero		1


	//   ....[83]....
        /*0614*/ 	.word	0x000053b0
        /*0618*/ 	.word	0x000000ff
        /*061c*/ 	.word	0x00000000
        /*0620*/ 	.short	0x0101
        /*0622*/ 	.byte	0x05
	.zero		1


	//   ....[84]....
        /*0624*/ 	.word	0x00005400
        /*0628*/ 	.word	0x000000ff
        /*062c*/ 	.word	0x00000000
        /*0630*/ 	.short	0x010a
        /*0632*/ 	.byte	0x04
	.zero		1


	//   ....[85]....
        /*0634*/ 	.word	0x000054d0
        /*0638*/ 	.word	0x00000002
        /*063c*/ 	.word	0x00000000
        /*0640*/ 	.short	0x010a
        /*0642*/ 	.byte	0xff
	.zero		1


	//   ....[86]....
        /*0644*/ 	.word	0x00005540
        /*0648*/ 	.word	0x00000004
        /*064c*/ 	.word	0x00000000
        /*0650*/ 	.short	0x010a
        /*0652*/ 	.byte	0xff
	.zero		1


	//   ....[87]....
        /*0654*/ 	.word	0x00005920
        /*0658*/ 	.word	0x000000ff
        /*065c*/ 	.word	0x00000110
        /*0660*/ 	.short	0x010a
        /*0662*/ 	.byte	0x31
	.zero		1


	//   ....[88]....
        /*0664*/ 	.word	0x000059f0
        /*0668*/ 	.word	0x000000ff
        /*066c*/ 	.word	0x00000000
        /*0670*/ 	.short	0x0101
        /*0672*/ 	.byte	0x04
	.zero		1


	//   ....[89]....
        /*0674*/ 	.word	0x000065d0
        /*0678*/ 	.word	0x00000000
        /*067c*/ 	.word	0x000000d0
        /*0680*/ 	.short	0x010a
        /*0682*/ 	.byte	0xff
	.zero		1


	//   ....[90]....
        /*0684*/ 	.word	0x00006660
        /*0688*/ 	.word	0x0000001b
        /*068c*/ 	.word	0x00000120
        /*0690*/ 	.short	0x010a
        /*0692*/ 	.byte	0xff
	.zero		1


	//   ....[91]....
        /*0694*/ 	.word	0x00006810
        /*0698*/ 	.word	0x00000000
        /*069c*/ 	.word	0x000000d0
        /*06a0*/ 	.short	0x010a
        /*06a2*/ 	.byte	0xff
	.zero		1


	//   ....[92]....
        /*06a4*/ 	.word	0x000069b0
        /*06a8*/ 	.word	0x0000001b
        /*06ac*/ 	.word	0x00000120
        /*06b0*/ 	.short	0x010a
        /*06b2*/ 	.byte	0xff
	.zero		1


	//   ....[93]....
        /*06b4*/ 	.word	0x000071c0
        /*06b8*/ 	.word	0x00000000
        /*06bc*/ 	.word	0x00000000
        /*06c0*/ 	.short	0x0101
        /*06c2*/ 	.byte	0xff
	.zero		1


	//   ....[94]....
        /*06c4*/ 	.word	0x000071d0
        /*06c8*/ 	.word	0x00000003
        /*06cc*/ 	.word	0x000000d0
        /*06d0*/ 	.short	0x010a
        /*06d2*/ 	.byte	0xff
	.zero		1


	//   ....[95]....
        /*06d4*/ 	.word	0x00007290
        /*06d8*/ 	.word	0x00000003
        /*06dc*/ 	.word	0x000000d0
        /*06e0*/ 	.short	0x010a
        /*06e2*/ 	.byte	0xff
	.zero		1


	//   ....[96]....
        /*06e4*/ 	.word	0x000076c0
        /*06e8*/ 	.word	0x000000ff
        /*06ec*/ 	.word	0x00000000
        /*06f0*/ 	.short	0x0101
        /*06f2*/ 	.byte	0x04
	.zero		1


	//   ....[97]....
        /*06f4*/ 	.word	0x00007bf0
        /*06f8*/ 	.word	0x00000000
        /*06fc*/ 	.word	0x00000000
        /*0700*/ 	.short	0x0101
        /*0702*/ 	.byte	0xff
	.zero		1


	//   ....[98]....
        /*0704*/ 	.word	0x00007e60
        /*0708*/ 	.word	0x000000ff
        /*070c*/ 	.word	0x00000000
        /*0710*/ 	.short	0x0101
        /*0712*/ 	.byte	0x04
	.zero		1


	//   ....[99]....
        /*0714*/ 	.word	0x00007e90
        /*0718*/ 	.word	0x00000000
        /*071c*/ 	.word	0x00000068
        /*0720*/ 	.short	0x010a
        /*0722*/ 	.byte	0xff
	.zero		1


	//   ....[100]....
        /*0724*/ 	.word	0x00007ef0
        /*0728*/ 	.word	0x00000000
        /*072c*/ 	.word	0x00000068
        /*0730*/ 	.short	0x010a
        /*0732*/ 	.byte	0xff
	.zero		1


	//   ....[101]....
        /*0734*/ 	.word	0x00007f50
        /*0738*/ 	.word	0x00000000
        /*073c*/ 	.word	0x00000110
        /*0740*/ 	.short	0x010a
        /*0742*/ 	.byte	0xff
	.zero		1


	//   ....[102]....
        /*0744*/ 	.word	0x00007fb0
        /*0748*/ 	.word	0x00000000
        /*074c*/ 	.word	0x00000000
        /*0750*/ 	.short	0x010a
        /*0752*/ 	.byte	0xff
	.zero		1


	//   ....[103]....
        /*0754*/ 	.word	0x00008010
        /*0758*/ 	.word	0x00000000
        /*075c*/ 	.word	0x00000000
        /*0760*/ 	.short	0x010a
        /*0762*/ 	.byte	0xff
	.zero		1


	//   ....[104]....
        /*0764*/ 	.word	0x00008070
        /*0768*/ 	.word	0x00000000
        /*076c*/ 	.word	0x00000000
        /*0770*/ 	.short	0x010a
        /*0772*/ 	.byte	0xff
	.zero		1


	//   ....[105]....
        /*0774*/ 	.word	0x000080d0
        /*0778*/ 	.word	0x00000000
        /*077c*/ 	.word	0x00000000
        /*0780*/ 	.short	0x010a
        /*0782*/ 	.byte	0xff
	.zero		1


	//   ....[106]....
        /*0784*/ 	.word	0x00008130
        /*0788*/ 	.word	0x00000000
        /*078c*/ 	.word	0x00000000
        /*0790*/ 	.short	0x010a
        /*0792*/ 	.byte	0xff
	.zero		1


	//   ....[107]....
        /*0794*/ 	.word	0x00008190
        /*0798*/ 	.word	0x00000000
        /*079c*/ 	.word	0x00000000
        /*07a0*/ 	.short	0x010a
        /*07a2*/ 	.byte	0xff
	.zero		1


	//   ....[108]....
        /*07a4*/ 	.word	0x000081f0
        /*07a8*/ 	.word	0x00000000
        /*07ac*/ 	.word	0x00000000
        /*07b0*/ 	.short	0x010a
        /*07b2*/ 	.byte	0xff
	.zero		1


	//   ....[109]....
        /*07b4*/ 	.word	0x00008250
        /*07b8*/ 	.word	0x00000000
        /*07bc*/ 	.word	0x00000000
        /*07c0*/ 	.short	0x010a
        /*07c2*/ 	.byte	0xff
	.zero		1


	//   ....[110]....
        /*07c4*/ 	.word	0x000082b0
        /*07c8*/ 	.word	0x00000000
        /*07cc*/ 	.word	0x00000000
        /*07d0*/ 	.short	0x010a
        /*07d2*/ 	.byte	0xff
	.zero		1


	//   ....[111]....
        /*07d4*/ 	.word	0x00008310
        /*07d8*/ 	.word	0x00000000
        /*07dc*/ 	.word	0x00000000
        /*07e0*/ 	.short	0x010a
        /*07e2*/ 	.byte	0xff
	.zero		1


	//   ....[112]....
        /*07e4*/ 	.word	0x00008370
        /*07e8*/ 	.word	0x00000000
        /*07ec*/ 	.word	0x00000000
        /*07f0*/ 	.short	0x010a
        /*07f2*/ 	.byte	0xff
	.zero		1


	//   ....[113]....
        /*07f4*/ 	.word	0x000083d0
        /*07f8*/ 	.word	0x00000000
        /*07fc*/ 	.word	0x00000000
        /*0800*/ 	.short	0x010a
        /*0802*/ 	.byte	0xff
	.zero		1


	//   ....[114]....
        /*0804*/ 	.word	0x00008430
        /*0808*/ 	.word	0x00000004
        /*080c*/ 	.word	0x00000118
        /*0810*/ 	.short	0x010a
        /*0812*/ 	.byte	0xff
	.zero		1


	//   ....[115]....
        /*0814*/ 	.word	0x00008490
        /*0818*/ 	.word	0x00000004
        /*081c*/ 	.word	0x00000110
        /*0820*/ 	.short	0x010a
        /*0822*/ 	.byte	0xff
	.zero		1


	//   ....[116]....
        /*0824*/ 	.word	0x000084f0
        /*0828*/ 	.word	0x00000000
        /*082c*/ 	.word	0x00000110
        /*0830*/ 	.short	0x010a
        /*0832*/ 	.byte	0xff
	.zero		1


	//   ....[117]....
        /*0834*/ 	.word	0x00008550
        /*0838*/ 	.word	0x00000004
        /*083c*/ 	.word	0x00000130
        /*0840*/ 	.short	0x010a
        /*0842*/ 	.byte	0xff
	.zero		1


	//   ....[118]....
        /*0844*/ 	.word	0x000085b0
        /*0848*/ 	.word	0x00000000
        /*084c*/ 	.word	0x00000000
        /*0850*/ 	.short	0x010a
        /*0852*/ 	.byte	0xff
	.zero		1


	//   ....[119]....
        /*0854*/ 	.word	0x00008610
        /*0858*/ 	.word	0x00000000
        /*085c*/ 	.word	0x00000000
        /*0860*/ 	.short	0x010a
        /*0862*/ 	.byte	0xff
	.zero		1


	//   ....[120]....
        /*0864*/ 	.word	0x00008670
        /*0868*/ 	.word	0x00000000
        /*086c*/ 	.word	0x00000000
        /*0870*/ 	.short	0x010a
        /*0872*/ 	.byte	0xff
	.zero		1


	//   ....[121]....
        /*0874*/ 	.word	0x000086d0
        /*0878*/ 	.word	0x00000000
        /*087c*/ 	.word	0x00000110
        /*0880*/ 	.short	0x010a
        /*0882*/ 	.byte	0xff
	.zero		1


	//   ....[122]....
        /*0884*/ 	.word	0x00008730
        /*0888*/ 	.word	0x00000000
        /*088c*/ 	.word	0x00000108
        /*0890*/ 	.short	0x010a
        /*0892*/ 	.byte	0xff
	.zero		1


	//   ....[123]....
        /*0894*/ 	.word	0x00008790
        /*0898*/ 	.word	0x00000008
        /*089c*/ 	.word	0x000000e8
        /*08a0*/ 	.short	0x010a
        /*08a2*/ 	.byte	0xff
	.zero		1


	//   ....[124]....
        /*08a4*/ 	.word	0x000087f0
        /*08a8*/ 	.word	0x00000000
        /*08ac*/ 	.word	0x000000e8
        /*08b0*/ 	.short	0x010a
        /*08b2*/ 	.byte	0xff
	.zero		1


	//   ....[125]....
        /*08b4*/ 	.word	0x00008850
        /*08b8*/ 	.word	0x00000000
        /*08bc*/ 	.word	0x00000000
        /*08c0*/ 	.short	0x010a
        /*08c2*/ 	.byte	0xff
	.zero		1


	//   ....[126]....
        /*08c4*/ 	.word	0x000088a0
        /*08c8*/ 	.word	0x00000002
        /*08cc*/ 	.word	0x00000000
        /*08d0*/ 	.short	0x010a
        /*08d2*/ 	.byte	0xff
	.zero		1


	//   ....[127]....
        /*08d4*/ 	.word	0x00008900
        /*08d8*/ 	.word	0x00000000
        /*08dc*/ 	.word	0x00000110
        /*08e0*/ 	.short	0x010a
        /*08e2*/ 	.byte	0xff
	.zero		1


	//   ....[128]....
        /*08e4*/ 	.word	0x00008950
        /*08e8*/ 	.word	0x00000000
        /*08ec*/ 	.word	0x000000d0
        /*08f0*/ 	.short	0x010a
        /*08f2*/ 	.byte	0xff
	.zero		1


	//   ....[129]....
        /*08f4*/ 	.word	0x000089a0
        /*08f8*/ 	.word	0x0000001b
        /*08fc*/ 	.word	0x00000120
        /*0900*/ 	.short	0x010a
        /*0902*/ 	.byte	0xff
	.zero		1


	//   ....[130]....
        /*0904*/ 	.word	0x000089f0
        /*0908*/ 	.word	0x00000003
        /*090c*/ 	.word	0x000000d0
        /*0910*/ 	.short	0x010a
        /*0912*/ 	.byte	0xff
	.zero		1


	//----- nvinfo : EIATTR_NUM_MBARRIERS
	.align		4
.L_47:
        /*0914*/ 	.byte	0x03, 0x38
        /*0916*/ 	.short	0x0028


	//----- nvinfo : EIATTR_EXIT_INSTR_OFFSETS
	.align		4
        /*0918*/ 	.byte	0x04, 0x1c
        /*091a*/ 	.short	(.L_49 - .L_48)


	//   ....[0]....
.L_48:
        /*091c*/ 	.word	0x00003240


	//   ....[1]....
        /*0920*/ 	.word	0x000034f0


	//   ....[2]....
        /*0924*/ 	.word	0x00003550


	//   ....[3]....
        /*0928*/ 	.word	0x00004390


	//   ....[4]....
        /*092c*/ 	.word	0x00005570


	//   ....[5]....
        /*0930*/ 	.word	0x000055b0


	//   ....[6]....
        /*0934*/ 	.word	0x00007d40


	//   ....[7]....
        /*0938*/ 	.word	0x00007dc0


	//   ....[8]....
        /*093c*/ 	.word	0x00007df0


	//   ....[9]....
        /*0940*/ 	.word	0x00007e70


	//----- nvinfo : EIATTR_MAX_THREADS
	.align		4
.L_49:
        /*0944*/ 	.byte	0x04, 0x05
        /*0946*/ 	.short	(.L_51 - .L_50)
.L_50:
        /*0948*/ 	.word	0x00000100
        /*094c*/ 	.word	0x00000001
        /*0950*/ 	.word	0x00000001


	//----- nvinfo : EIATTR_CRS_STACK_SIZE
	.align		4
.L_51:
        /*0954*/ 	.byte	0x04, 0x1e
        /*0956*/ 	.short	(.L_53 - .L_52)
.L_52:
        /*0958*/ 	.word	0x00000000


	//----- nvinfo : EIATTR_CBANK_PARAM_SIZE
	.align		4
.L_53:
        /*095c*/ 	.byte	0x03, 0x19
        /*095e*/ 	.short	0x0900


	//----- nvinfo : EIATTR_PARAM_CBANK
	.align		4
        /*0960*/ 	.byte	0x04, 0x0a
        /*0962*/ 	.short	(.L_55 - .L_54)
	.align		4
.L_54:
        /*0964*/ 	.word	index@(.nv.constant0._ZN7cutlass13device_kernelINS_4conv6kernel13ConvUniversalINS1_16ConvProblemShapeILNS1_8OperatorE1ELi3EEENS1_10collective14CollectiveConvINS1_47MainloopSm100TmaUmmaWarpSpecializedImplicitGemmILS5_1ELi13ELi3ELi1ELi2EN4cute5tupleIJNSA_1CILi1EEESD_SD_EEEEENSB_IJNSC_ILi64EEESG_NSB_IJSG_EEEEEENS_10bfloat16_tESJ_NSA_8TiledMMAINSA_8MMA_AtomIJNSA_20SM100_MMA_F16BF16_SSISJ_SJ_fLi64ELi64ELNSA_4UMMA5MajorE0ELSO_1ELNSN_7ScaleInE0ELSP_0EEEEEENSA_6LayoutISE_NSB_IJNSC_ILi0EEEST_ST_EEEEENSB_IJNSA_10UnderscoreESW_SW_EEEEENS7_6detail27Sm100ImplicitGemmTileTraitsINSA_20SM90_TMA_LOAD_IM2COLENSA_14ComposedLayoutINSA_7SwizzleILi3ELi4ELi3EEENSA_18smem_ptr_flag_bitsILi16EEENSS_INSB_IJNSC_ILi8EEESG_EEENSB_IJSG_SD_EEEEEEEvEENS10_INSA_13SM90_TMA_LOADENS12_IS14_S16_NSS_INSB_IJSG_S17_EEENSB_IJSD_SG_EEEEEEEvEEEENS_8epilogue10collective18CollectiveEpilogueINS1K_23Sm100TmaWarpSpecializedILi3ELi2ELi16ELb1ELb0EEEJSI_NSB_IJNSS_ISG_SD_EENSS_INSC_ILi32EEESD_EEEEESJ_NSB_IJNSB_IJllllEEESD_ST_EEESJ_S1U_NS1K_6fusion15FusionCallbacksIS1O_NS1V_17LinearCombinationISJ_fSJ_fLNS_15FloatRoundStyleE2EEESI_S1S_JEEENSA_5SM1004TMEM4LOAD26SM100_TMEM_LOAD_16dp256b4xES11_NS12_INS13_ILi2ELi4ELi3EEES16_NSS_INSB_IJS17_S1Q_EEENSB_IJS1Q_SD_EEEEEEENSA_17SM75_U32x4_LDSM_NENSA_21SM90_TMA_STORE_IM2COLES29_NSA_17SM90_U32x4_STSM_NENSA_39AutoVectorizingCopyWithAssumedAlignmentILi128EEEEEEvvEEEEvNT_6ParamsE)
        /*0968*/ 	.short	0x0380
        /*096a*/ 	.short	0x0900


	//----- nvinfo : EIATTR_SW_WAR
	.align		4
.L_55:
        /*096c*/ 	.byte	0x04, 0x36
        /*096e*/ 	.short	(.L_57 - .L_56)
.L_56:
        /*0970*/ 	.word	0x00000008
.L_57:


//--------------------- .nv.callgraph             --------------------------
	.section	.nv.callgraph,"",@"SHT_CUDA_CALLGRAPH"
	.align	4
	.sectionentsize	8
	.align		4
        /*0000*/ 	.word	0x00000000
	.align		4
        /*0004*/ 	.word	0xffffffff
	.align		4
        /*0008*/ 	.word	index@(_ZN7cutlass13device_kernelINS_4conv6kernel13ConvUniversalINS1_16ConvProblemShapeILNS1_8OperatorE1ELi3EEENS1_10collective14CollectiveConvINS1_47MainloopSm100TmaUmmaWarpSpecializedImplicitGemmILS5_1ELi13ELi3ELi1ELi2EN4cute5tupleIJNSA_1CILi1EEESD_SD_EEEEENSB_IJNSC_ILi64EEESG_NSB_IJSG_EEEEEENS_10bfloat16_tESJ_NSA_8TiledMMAINSA_8MMA_AtomIJNSA_20SM100_MMA_F16BF16_SSISJ_SJ_fLi64ELi64ELNSA_4UMMA5MajorE0ELSO_1ELNSN_7ScaleInE0ELSP_0EEEEEENSA_6LayoutISE_NSB_IJNSC_ILi0EEEST_ST_EEEEENSB_IJNSA_10UnderscoreESW_SW_EEEEENS7_6detail27Sm100ImplicitGemmTileTraitsINSA_20SM90_TMA_LOAD_IM2COLENSA_14ComposedLayoutINSA_7SwizzleILi3ELi4ELi3EEENSA_18smem_ptr_flag_bitsILi16EEENSS_INSB_IJNSC_ILi8EEESG_EEENSB_IJSG_SD_EEEEEEEvEENS10_INSA_13SM90_TMA_LOADENS12_IS14_S16_NSS_INSB_IJSG_S17_EEENSB_IJSD_SG_EEEEEEEvEEEENS_8epilogue10collective18CollectiveEpilogueINS1K_23Sm100TmaWarpSpecializedILi3ELi2ELi16ELb1ELb0EEEJSI_NSB_IJNSS_ISG_SD_EENSS_INSC_ILi32EEESD_EEEEESJ_NSB_IJNSB_IJllllEEESD_ST_EEESJ_S1U_NS1K_6fusion15FusionCallbacksIS1O_NS1V_17LinearCombinationISJ_fSJ_fLNS_15FloatRoundStyleE2EEESI_S1S_JEEENSA_5SM1004TMEM4LOAD26SM100_TMEM_LOAD_16dp256b4xES11_NS12_INS13_ILi2ELi4ELi3EEES16_NSS_INSB_IJS17_S1Q_EEENSB_IJS1Q_SD_EEEEEEENSA_17SM75_U32x4_LDSM_NENSA_21SM90_TMA_STORE_IM2COLES29_NSA_17SM90_U32x4_STSM_NENSA_39AutoVectorizingCopyWithAssumedAlignmentILi128EEEEEEvvEEEEvNT_6ParamsE)
	.align		4
        /*000c*/ 	.word	index@(__assertfail)
	.align		4
        /*0010*/ 	.word	0x00000000
	.align		4
        /*0014*/ 	.word	0xfffffffe
	.align		4
        /*0018*/ 	.word	0x00000000
	.align		4
        /*001c*/ 	.word	0xfffffffd
	.align		4
        /*0020*/ 	.word	0x00000000
	.align		4
        /*0024*/ 	.word	0xfffffffc


//--------------------- .nv.constant4             --------------------------
	.section	.nv.constant4,"a",@progbits
	.align	8
	.align		8
.nv.constant4:
        /*0000*/ 	.dword	__assertfail
	.align		8
        /*0008*/ 	.dword	__unnamed_1
	.align		8
        /*0010*/ 	.dword	__unnamed_2
	.align		8
        /*0018*/ 	.dword	_ZN39_INTERNAL_e052679f_4_k_cu_949d4fa5_31134cuda3std3__45__cpo5beginE
	.align		8
        /*0020*/ 	.dword	_ZN39_INTERNAL_e052679f_4_k_cu_949d4fa5_31134cuda3std3__45__cpo3endE
	.align		8
        /*0028*/ 	.dword	_ZN39_INTERNAL_e052679f_4_k_cu_949d4fa5_31134cuda3std3__45__cpo6cbeginE
	.align		8
        /*0030*/ 	.dword	_ZN39_INTERNAL_e052679f_4_k_cu_949d4fa5_31134cuda3std3__45__cpo4cendE
	.align		8
        /*0038*/ 	.dword	_ZN39_INTERNAL_e052679f_4_k_cu_949d4fa5_31134cuda3std3__441_GLOBAL__N__e052679f_4_k_cu_949d4fa5_31136ignoreE
	.align		8
        /*0040*/ 	.dword	_ZN39_INTERNAL_e052679f_4_k_cu_949d4fa5_31134cuda3std3__419piecewise_constructE
	.align		8
        /*0048*/ 	.dword	_ZN39_INTERNAL_e052679f_4_k_cu_949d4fa5_31134cuda3std3__48in_placeE
	.align		8
        /*0050*/ 	.dword	_ZN39_INTERNAL_e052679f_4_k_cu_949d4fa5_31134cuda3std6ranges3__45__cpo4swapE
	.align		8
        /*0058*/ 	.dword	_ZN39_INTERNAL_e052679f_4_k_cu_949d4fa5_31134cuda3std6ranges3__45__cpo9iter_moveE
	.align		8
        /*0060*/ 	.dword	_ZN39_INTERNAL_e052679f_4_k_cu_949d4fa5_31134cute7productE
	.align		8
        /*0068*/ 	.dword	_ZN39_INTERNAL_e052679f_4_k_cu_949d4fa5_31134cute1_E
	.align		8
        /*0070*/ 	.dword	$str$27
	.align		8
        /*0078*/ 	.dword	$str$28
	.align		8
        /*0080*/ 	.dword	$str$29
	.align		8
        /*0088*/ 	.dword	$str$30


//--------------------- .text._ZN7cutlass13device_kernelINS_4conv6kernel13ConvUniversalINS1_16ConvProblemShapeILNS1_8OperatorE1ELi3EEENS1_10collective14CollectiveConvINS1_47MainloopSm100TmaUmmaWarpSpecializedImplicitGemmILS5_1ELi13ELi3ELi1ELi2EN4cute5tupleIJNSA_1CILi1EEESD_SD_EEEEENSB_IJNSC_ILi64EEESG_NSB_IJSG_EEEEEENS_10bfloat16_tESJ_NSA_8TiledMMAINSA_8MMA_AtomIJNSA_20SM100_MMA_F16BF16_SSISJ_SJ_fLi64ELi64ELNSA_4UMMA5MajorE0ELSO_1ELNSN_7ScaleInE0ELSP_0EEEEEENSA_6LayoutISE_NSB_IJNSC_ILi0EEEST_ST_EEEEENSB_IJNSA_10UnderscoreESW_SW_EEEEENS7_6detail27Sm100ImplicitGemmTileTraitsINSA_20SM90_TMA_LOAD_IM2COLENSA_14ComposedLayoutINSA_7SwizzleILi3ELi4ELi3EEENSA_18smem_ptr_flag_bitsILi16EEENSS_INSB_IJNSC_ILi8EEESG_EEENSB_IJSG_SD_EEEEEEEvEENS10_INSA_13SM90_TMA_LOADENS12_IS14_S16_NSS_INSB_IJSG_S17_EEENSB_IJSD_SG_EEEEEEEvEEEENS_8epilogue10collective18CollectiveEpilogueINS1K_23Sm100TmaWarpSpecializedILi3ELi2ELi16ELb1ELb0EEEJSI_NSB_IJNSS_ISG_SD_EENSS_INSC_ILi32EEESD_EEEEESJ_NSB_IJNSB_IJllllEEESD_ST_EEESJ_S1U_NS1K_6fusion15FusionCallbacksIS1O_NS1V_17LinearCombinationISJ_fSJ_fLNS_15FloatRoundStyleE2EEESI_S1S_JEEENSA_5SM1004TMEM4LOAD26SM100_TMEM_LOAD_16dp256b4xES11_NS12_INS13_ILi2ELi4ELi3EEES16_NSS_INSB_IJS17_S1Q_EEENSB_IJS1Q_SD_EEEEEEENSA_17SM75_U32x4_LDSM_NENSA_21SM90_TMA_STORE_IM2COLES29_NSA_17SM90_U32x4_STSM_NENSA_39AutoVectorizingCopyWithAssumedAlignmentILi128EEEEEEvvEEEEvNT_6ParamsE --------------------------
	.section	.text._ZN7cutlass13device_kernelINS_4conv6kernel13ConvUniversalINS1_16ConvProblemShapeILNS1_8OperatorE1ELi3EEENS1_10collective14CollectiveConvINS1_47MainloopSm100TmaUmmaWarpSpecializedImplicitGemmILS5_1ELi13ELi3ELi1ELi2EN4cute5tupleIJNSA_1CILi1EEESD_SD_EEEEENSB_IJNSC_ILi64EEESG_NSB_IJSG_EEEEEENS_10bfloat16_tESJ_NSA_8TiledMMAINSA_8MMA_AtomIJNSA_20SM100_MMA_F16BF16_SSISJ_SJ_fLi64ELi64ELNSA_4UMMA5MajorE0ELSO_1ELNSN_7ScaleInE0ELSP_0EEEEEENSA_6LayoutISE_NSB_IJNSC_ILi0EEEST_ST_EEEEENSB_IJNSA_10UnderscoreESW_SW_EEEEENS7_6detail27Sm100ImplicitGemmTileTraitsINSA_20SM90_TMA_LOAD_IM2COLENSA_14ComposedLayoutINSA_7SwizzleILi3ELi4ELi3EEENSA_18smem_ptr_flag_bitsILi16EEENSS_INSB_IJNSC_ILi8EEESG_EEENSB_IJSG_SD_EEEEEEEvEENS10_INSA_13SM90_TMA_LOADENS12_IS14_S16_NSS_INSB_IJSG_S17_EEENSB_IJSD_SG_EEEEEEEvEEEENS_8epilogue10collective18CollectiveEpilogueINS1K_23Sm100TmaWarpSpecializedILi3ELi2ELi16ELb1ELb0EEEJSI_NSB_IJNSS_ISG_SD_EENSS_INSC_ILi32EEESD_EEEEESJ_NSB_IJNSB_IJllllEEESD_ST_EEESJ_S1U_NS1K_6fusion15FusionCallbacksIS1O_NS1V_17LinearCombinationISJ_fSJ_fLNS_15FloatRoundStyleE2EEESI_S1S_JEEENSA_5SM1004TMEM4LOAD26SM100_TMEM_LOAD_16dp256b4xES11_NS12_INS13_ILi2ELi4ELi3EEES16_NSS_INSB_IJS17_S1Q_EEENSB_IJS1Q_SD_EEEEEEENSA_17SM75_U32x4_LDSM_NENSA_21SM90_TMA_STORE_IM2COLES29_NSA_17SM90_U32x4_STSM_NENSA_39AutoVectorizingCopyWithAssumedAlignmentILi128EEEEEEvvEEEEvNT_6ParamsE,"ax",@progbits
	.align	128
.text._ZN7cutlass13device_kernelINS_4conv6kernel13ConvUniversalINS1_16ConvProblemShapeILNS1_8OperatorE1ELi3EEENS1_10collective14CollectiveConvINS1_47MainloopSm100TmaUmmaWarpSpecializedImplicitGemmILS5_1ELi13ELi3ELi1ELi2EN4cute5tupleIJNSA_1CILi1EEESD_SD_EEEEENSB_IJNSC_ILi64EEESG_NSB_IJSG_EEEEEENS_10bfloat16_tESJ_NSA_8TiledMMAINSA_8MMA_AtomIJNSA_20SM100_MMA_F16BF16_SSISJ_SJ_fLi64ELi64ELNSA_4UMMA5MajorE0ELSO_1ELNSN_7ScaleInE0ELSP_0EEEEEENSA_6LayoutISE_NSB_IJNSC_ILi0EEEST_ST_EEEEENSB_IJNSA_10UnderscoreESW_SW_EEEEENS7_6detail27Sm100ImplicitGemmTileTraitsINSA_20SM90_TMA_LOAD_IM2COLENSA_14ComposedLayoutINSA_7SwizzleILi3ELi4ELi3EEENSA_18smem_ptr_flag_bitsILi16EEENSS_INSB_IJNSC_ILi8EEESG_EEENSB_IJSG_SD_EEEEEEEvEENS10_INSA_13SM90_TMA_LOADENS12_IS14_S16_NSS_INSB_IJSG_S17_EEENSB_IJSD_SG_EEEEEEEvEEEENS_8epilogue10collective18CollectiveEpilogueINS1K_23Sm100TmaWarpSpecializedILi3ELi2ELi16ELb1ELb0EEEJSI_NSB_IJNSS_ISG_SD_EENSS_INSC_ILi32EEESD_EEEEESJ_NSB_IJNSB_IJllllEEESD_ST_EEESJ_S1U_NS1K_6fusion15FusionCallbacksIS1O_NS1V_17LinearCombinationISJ_fSJ_fLNS_15FloatRoundStyleE2EEESI_S1S_JEEENSA_5SM1004TMEM4LOAD26SM100_TMEM_LOAD_16dp256b4xES11_NS12_INS13_ILi2ELi4ELi3EEES16_NSS_INSB_IJS17_S1Q_EEENSB_IJS1Q_SD_EEEEEEENSA_17SM75_U32x4_LDSM_NENSA_21SM90_TMA_STORE_IM2COLES29_NSA_17SM90_U32x4_STSM_NENSA_39AutoVectorizingCopyWithAssumedAlignmentILi128EEEEEEvvEEEEvNT_6ParamsE:
        .type           _ZN7cutlass13device_kernelINS_4conv6kernel13ConvUniversalINS1_16ConvProblemShapeILNS1_8OperatorE1ELi3EEENS1_10collective14CollectiveConvINS1_47MainloopSm100TmaUmmaWarpSpecializedImplicitGemmILS5_1ELi13ELi3ELi1ELi2EN4cute5tupleIJNSA_1CILi1EEESD_SD_EEEEENSB_IJNSC_ILi64EEESG_NSB_IJSG_EEEEEENS_10bfloat16_tESJ_NSA_8TiledMMAINSA_8MMA_AtomIJNSA_20SM100_MMA_F16BF16_SSISJ_SJ_fLi64ELi64ELNSA_4UMMA5MajorE0ELSO_1ELNSN_7ScaleInE0ELSP_0EEEEEENSA_6LayoutISE_NSB_IJNSC_ILi0EEEST_ST_EEEEENSB_IJNSA_10UnderscoreESW_SW_EEEEENS7_6detail27Sm100ImplicitGemmTileTraitsINSA_20SM90_TMA_LOAD_IM2COLENSA_14ComposedLayoutINSA_7SwizzleILi3ELi4ELi3EEENSA_18smem_ptr_flag_bitsILi16EEENSS_INSB_IJNSC_ILi8EEESG_EEENSB_IJSG_SD_EEEEEEEvEENS10_INSA_13SM90_TMA_LOADENS12_IS14_S16_NSS_INSB_IJSG_S17_EEENSB_IJSD_SG_EEEEEEEvEEEENS_8epilogue10collective18CollectiveEpilogueINS1K_23Sm100TmaWarpSpecializedILi3ELi2ELi16ELb1ELb0EEEJSI_NSB_IJNSS_ISG_SD_EENSS_INSC_ILi32EEESD_EEEEESJ_NSB_IJNSB_IJllllEEESD_ST_EEESJ_S1U_NS1K_6fusion15FusionCallbacksIS1O_NS1V_17LinearCombinationISJ_fSJ_fLNS_15FloatRoundStyleE2EEESI_S1S_JEEENSA_5SM1004TMEM4LOAD26SM100_TMEM_LOAD_16dp256b4xES11_NS12_INS13_ILi2ELi4ELi3EEES16_NSS_INSB_IJS17_S1Q_EEENSB_IJS1Q_SD_EEEEEEENSA_17SM75_U32x4_LDSM_NENSA_21SM90_TMA_STORE_IM2COLES29_NSA_17SM90_U32x4_STSM_NENSA_39AutoVectorizingCopyWithAssumedAlignmentILi128EEEEEEvvEEEEvNT_6ParamsE,@function
        .size           _ZN7cutlass13device_kernelINS_4conv6kernel13ConvUniversalINS1_16ConvProblemShapeILNS1_8OperatorE1ELi3EEENS1_10collective14CollectiveConvINS1_47MainloopSm100TmaUmmaWarpSpecializedImplicitGemmILS5_1ELi13ELi3ELi1ELi2EN4cute5tupleIJNSA_1CILi1EEESD_SD_EEEEENSB_IJNSC_ILi64EEESG_NSB_IJSG_EEEEEENS_10bfloat16_tESJ_NSA_8TiledMMAINSA_8MMA_AtomIJNSA_20SM100_MMA_F16BF16_SSISJ_SJ_fLi64ELi64ELNSA_4UMMA5MajorE0ELSO_1ELNSN_7ScaleInE0ELSP_0EEEEEENSA_6LayoutISE_NSB_IJNSC_ILi0EEEST_ST_EEEEENSB_IJNSA_10UnderscoreESW_SW_EEEEENS7_6detail27Sm100ImplicitGemmTileTraitsINSA_20SM90_TMA_LOAD_IM2COLENSA_14ComposedLayoutINSA_7SwizzleILi3ELi4ELi3EEENSA_18smem_ptr_flag_bitsILi16EEENSS_INSB_IJNSC_ILi8EEESG_EEENSB_IJSG_SD_EEEEEEEvEENS10_INSA_13SM90_TMA_LOADENS12_IS14_S16_NSS_INSB_IJSG_S17_EEENSB_IJSD_SG_EEEEEEEvEEEENS_8epilogue10collective18CollectiveEpilogueINS1K_23Sm100TmaWarpSpecializedILi3ELi2ELi16ELb1ELb0EEEJSI_NSB_IJNSS_ISG_SD_EENSS_INSC_ILi32EEESD_EEEEESJ_NSB_IJNSB_IJllllEEESD_ST_EEESJ_S1U_NS1K_6fusion15FusionCallbacksIS1O_NS1V_17LinearCombinationISJ_fSJ_fLNS_15FloatRoundStyleE2EEESI_S1S_JEEENSA_5SM1004TMEM4LOAD26SM100_TMEM_LOAD_16dp256b4xES11_NS12_INS13_ILi2ELi4ELi3EEES16_NSS_INSB_IJS17_S1Q_EEENSB_IJS1Q_SD_EEEEEEENSA_17SM75_U32x4_LDSM_NENSA_21SM90_TMA_STORE_IM2COLES29_NSA_17SM90_U32x4_STSM_NENSA_39AutoVectorizingCopyWithAssumedAlignmentILi128EEEEEEvvEEEEvNT_6ParamsE,(.L_x_171 - _ZN7cutlass13device_kernelINS_4conv6kernel13ConvUniversalINS1_16ConvProblemShapeILNS1_8OperatorE1ELi3EEENS1_10collective14CollectiveConvINS1_47MainloopSm100TmaUmmaWarpSpecializedImplicitGemmILS5_1ELi13ELi3ELi1ELi2EN4cute5tupleIJNSA_1CILi1EEESD_SD_EEEEENSB_IJNSC_ILi64EEESG_NSB_IJSG_EEEEEENS_10bfloat16_tESJ_NSA_8TiledMMAINSA_8MMA_AtomIJNSA_20SM100_MMA_F16BF16_SSISJ_SJ_fLi64ELi64ELNSA_4UMMA5MajorE0ELSO_1ELNSN_7ScaleInE0ELSP_0EEEEEENSA_6LayoutISE_NSB_IJNSC_ILi0EEEST_ST_EEEEENSB_IJNSA_10UnderscoreESW_SW_EEEEENS7_6detail27Sm100ImplicitGemmTileTraitsINSA_20SM90_TMA_LOAD_IM2COLENSA_14ComposedLayoutINSA_7SwizzleILi3ELi4ELi3EEENSA_18smem_ptr_flag_bitsILi16EEENSS_INSB_IJNSC_ILi8EEESG_EEENSB_IJSG_SD_EEEEEEEvEENS10_INSA_13SM90_TMA_LOADENS12_IS14_S16_NSS_INSB_IJSG_S17_EEENSB_IJSD_SG_EEEEEEEvEEEENS_8epilogue10collective18CollectiveEpilogueINS1K_23Sm100TmaWarpSpecializedILi3ELi2ELi16ELb1ELb0EEEJSI_NSB_IJNSS_ISG_SD_EENSS_INSC_ILi32EEESD_EEEEESJ_NSB_IJNSB_IJllllEEESD_ST_EEESJ_S1U_NS1K_6fusion15FusionCallbacksIS1O_NS1V_17LinearCombinationISJ_fSJ_fLNS_15FloatRoundStyleE2EEESI_S1S_JEEENSA_5SM1004TMEM4LOAD26SM100_TMEM_LOAD_16dp256b4xES11_NS12_INS13_ILi2ELi4ELi3EEES16_NSS_INSB_IJS17_S1Q_EEENSB_IJS1Q_SD_EEEEEEENSA_17SM75_U32x4_LDSM_NENSA_21SM90_TMA_STORE_IM2COLES29_NSA_17SM90_U32x4_STSM_NENSA_39AutoVectorizingCopyWithAssumedAlignmentILi128EEEEEEvvEEEEvNT_6ParamsE)
        .other          _ZN7cutlass13device_kernelINS_4conv6kernel13ConvUniversalINS1_16ConvProblemShapeILNS1_8OperatorE1ELi3EEENS1_10collective14CollectiveConvINS1_47MainloopSm100TmaUmmaWarpSpecializedImplicitGemmILS5_1ELi13ELi3ELi1ELi2EN4cute5tupleIJNSA_1CILi1EEESD_SD_EEEEENSB_IJNSC_ILi64EEESG_NSB_IJSG_EEEEEENS_10bfloat16_tESJ_NSA_8TiledMMAINSA_8MMA_AtomIJNSA_20SM100_MMA_F16BF16_SSISJ_SJ_fLi64ELi64ELNSA_4UMMA5MajorE0ELSO_1ELNSN_7ScaleInE0ELSP_0EEEEEENSA_6LayoutISE_NSB_IJNSC_ILi0EEEST_ST_EEEEENSB_IJNSA_10UnderscoreESW_SW_EEEEENS7_6detail27Sm100ImplicitGemmTileTraitsINSA_20SM90_TMA_LOAD_IM2COLENSA_14ComposedLayoutINSA_7SwizzleILi3ELi4ELi3EEENSA_18smem_ptr_flag_bitsILi16EEENSS_INSB_IJNSC_ILi8EEESG_EEENSB_IJSG_SD_EEEEEEEvEENS10_INSA_13SM90_TMA_LOADENS12_IS14_S16_NSS_INSB_IJSG_S17_EEENSB_IJSD_SG_EEEEEEEvEEEENS_8epilogue10collective18CollectiveEpilogueINS1K_23Sm100TmaWarpSpecializedILi3ELi2ELi16ELb1ELb0EEEJSI_NSB_IJNSS_ISG_SD_EENSS_INSC_ILi32EEESD_EEEEESJ_NSB_IJNSB_IJllllEEESD_ST_EEESJ_S1U_NS1K_6fusion15FusionCallbacksIS1O_NS1V_17LinearCombinationISJ_fSJ_fLNS_15FloatRoundStyleE2EEESI_S1S_JEEENSA_5SM1004TMEM4LOAD26SM100_TMEM_LOAD_16dp256b4xES11_NS12_INS13_ILi2ELi4ELi3EEES16_NSS_INSB_IJS17_S1Q_EEENSB_IJS1Q_SD_EEEEEEENSA_17SM75_U32x4_LDSM_NENSA_21SM90_TMA_STORE_IM2COLES29_NSA_17SM90_U32x4_STSM_NENSA_39AutoVectorizingCopyWithAssumedAlignmentILi128EEEEEEvvEEEEvNT_6ParamsE,@"STO_CUDA_ENTRY STV_DEFAULT"
_ZN7cutlass13device_kernelINS_4conv6kernel13ConvUniversalINS1_16ConvProblemShapeILNS1_8OperatorE1ELi3EEENS1_10collective14CollectiveConvINS1_47MainloopSm100TmaUmmaWarpSpecializedImplicitGemmILS5_1ELi13ELi3ELi1ELi2EN4cute5tupleIJNSA_1CILi1EEESD_SD_EEEEENSB_IJNSC_ILi64EEESG_NSB_IJSG_EEEEEENS_10bfloat16_tESJ_NSA_8TiledMMAINSA_8MMA_AtomIJNSA_20SM100_MMA_F16BF16_SSISJ_SJ_fLi64ELi64ELNSA_4UMMA5MajorE0ELSO_1ELNSN_7ScaleInE0ELSP_0EEEEEENSA_6LayoutISE_NSB_IJNSC_ILi0EEEST_ST_EEEEENSB_IJNSA_10UnderscoreESW_SW_EEEEENS7_6detail27Sm100ImplicitGemmTileTraitsINSA_20SM90_TMA_LOAD_IM2COLENSA_14ComposedLayoutINSA_7SwizzleILi3ELi4ELi3EEENSA_18smem_ptr_flag_bitsILi16EEENSS_INSB_IJNSC_ILi8EEESG_EEENSB_IJSG_SD_EEEEEEEvEENS10_INSA_13SM90_TMA_LOADENS12_IS14_S16_NSS_INSB_IJSG_S17_EEENSB_IJSD_SG_EEEEEEEvEEEENS_8epilogue10collective18CollectiveEpilogueINS1K_23Sm100TmaWarpSpecializedILi3ELi2ELi16ELb1ELb0EEEJSI_NSB_IJNSS_ISG_SD_EENSS_INSC_ILi32EEESD_EEEEESJ_NSB_IJNSB_IJllllEEESD_ST_EEESJ_S1U_NS1K_6fusion15FusionCallbacksIS1O_NS1V_17LinearCombinationISJ_fSJ_fLNS_15FloatRoundStyleE2EEESI_S1S_JEEENSA_5SM1004TMEM4LOAD26SM100_TMEM_LOAD_16dp256b4xES11_NS12_INS13_ILi2ELi4ELi3EEES16_NSS_INSB_IJS17_S1Q_EEENSB_IJS1Q_SD_EEEEEEENSA_17SM75_U32x4_LDSM_NENSA_21SM90_TMA_STORE_IM2COLES29_NSA_17SM90_U32x4_STSM_NENSA_39AutoVectorizingCopyWithAssumedAlignmentILi128EEEEEEvvEEEEvNT_6ParamsE:
[----:B------:R-:W1:Y:S01]  /*0000*/  LDC R1, c[0x0][0x37c] ;  /* 0x0000df00ff017b82 */ /* 0x000e620000000800 */
[----:B------:R-:W2:Y:S07]  /*0010*/  S2R R50, SR_TID.X ;  /* 0x0000000000327919 */ /* 0x000eae0000002100 */
[----:B------:R-:W3:Y:S01]  /*0020*/  LDC.64 R2, c[0x0][0x990] ;  /* 0x00026400ff027b82 */ /* 0x000ee20000000a00 */
[----:B------:R-:W-:Y:S01]  /*0030*/  ELECT P2, URZ, PT ;  /* 0x0000000000ff782f */ /* 0x000fe20003840000 */
[----:B-1----:R-:W-:Y:S01]  /*0040*/  VIADD R1, R1, 0xfffffff8 ;  /* 0xfffffff801017836 */ /* 0x002fe20000000000 */
[----:B------:R-:W-:-:S02]  /*0050*/  PRMT R51, RZ, 0x7610, R51 ;  /* 0x00007610ff337816 */ /* 0x000fc40000000033 */
[----:B---3--:R-:W-:-:S04]  /*0060*/  ISETP.NE.U32.AND P0, PT, R2, RZ, PT ;  /* 0x000000ff0200720c */ /* 0x008fc80003f05070 */
[----:B------:R-:W-:Y:S02]  /*0070*/  ISETP.NE.AND.EX P0, PT, R3, RZ, PT, P0 ;  /* 0x000000ff0300720c */ /* 0x000fe40003f05300 */
[----:B--2---:R-:W-:-:S05]  /*0080*/  SHF.R.U32.HI R52, RZ, 0x5, R50 ;  /* 0x00000005ff347819 */ /* 0x004fca0000011632 */
[----:B------:R-:W1:Y:S02]  /*0090*/  SHFL.IDX PT, R0, R52, RZ, 0x1f ;  /* 0x00001fff34007589 */ /* 0x000e6400000e0000 */
[----:B-1----:R-:W-:-:S04]  /*00a0*/  R2UR UR15, R0 ;  /* 0x00000000000f72ca */ /* 0x002fc800000e0000 */
[----:B------:R-:W-:Y:S05]  /*00b0*/  @P0 BRA `(.L_x_0) ;  /* 0x0000000000300947 */ /* 0x000fea0003800000 */
[----:B------:R-:W1:Y:S02]  /*00c0*/  LDCU.64 UR4, c[0x0][0x988] ;  /* 0x00013100ff0477ac */ /* 0x000e640008000a00 */
[----:B-1----:R-:W-:-:S04]  /*00d0*/  UISETP.NE.U32.AND UP0, UPT, UR4, URZ, UPT ;  /* 0x000000ff0400728c */ /* 0x002fc8000bf05070 */
[----:B------:R-:W-:-:S09]  /*00e0*/  UISETP.NE.AND.EX UP0, UPT, UR5, URZ, UPT, UP0 ;  /* 0x000000ff0500728c */ /* 0x000fd2000bf05300 */
[----:B------:R-:W-:Y:S05]  /*00f0*/  BRA.U !UP0, `(.L_x_1) ;  /* 0x0000000108147547 */ /* 0x000fea000b800000 */
[----:B------:R-:W1:Y:S01]  /*0100*/  LDC.64 R26, c[0x0][0x988] ;  /* 0x00026200ff1a7b82 */ /* 0x000e620000000a00 */
[----:B------:R-:W1:Y:S02]  /*0110*/  LDCU.64 UR4, c[0x0][0x358] ;  /* 0x00006b00ff0477ac */ /* 0x000e640008000a00 */
[----:B-1----:R1:W5:Y:S01]  /*0120*/  LDG.E R26, desc[UR4][R26.64] ;  /* 0x000000041a1a7981 */ /* 0x002362000c1e1900 */
[----:B------:R-:W-:Y:S01]  /*0130*/  HFMA2 R51, -RZ, RZ, 0, 5.9604644775390625e-08 ;  /* 0x00000001ff337431 */ /* 0x000fe200000001ff */
[----:B------:R-:W-:Y:S05]  /*0140*/  BRA `(.L_x_0) ;  /* 0x00000000000c7947 */ /* 0x000fea0003800000 */
.L_x_1:
[----:B------:R-:W1:Y:S01]  /*0150*/  LDCU UR4, c[0x0][0x980] ;  /* 0x00013000ff0477ac */ /* 0x000e620008000800 */
[----:B------:R-:W-:Y:S01]  /*0160*/  HFMA2 R51, -RZ, RZ, 0, 5.9604644775390625e-08 ;  /* 0x00000001ff337431 */ /* 0x000fe200000001ff */
[----:B-1----:R-:W-:-:S07]  /*0170*/  MOV R26, UR4 ;  /* 0x00000004001a7c02 */ /* 0x002fce0008000f00 */
.L_x_0:
[----:B------:R-:W2:Y:S02]  /*0180*/  LDCU.64 UR4, c[0x0][0x9b0] ;  /* 0x00013600ff0477ac */ /* 0x000ea40008000a00 */
[----:B--2---:R-:W-:-:S04]  /*0190*/  UISETP.NE.U32.AND UP0, UPT, UR4, URZ, UPT ;  /* 0x000000ff0400728c */ /* 0x004fc8000bf05070 */
[----:B------:R-:W-:-:S09]  /*01a0*/  UISETP.NE.AND.EX UP0, UPT, UR5, URZ, UPT, UP0 ;  /* 0x000000ff0500728c */ /* 0x000fd2000bf05300 */
[----:B------:R-:W-:Y:S05]  /*01b0*/  BRA.U UP0, `(.L_x_2) ;  /* 0x0000000100287547 */ /* 0x000fea000b800000 */
[----:B------:R-:W2:Y:S02]  /*01c0*/  LDCU.64 UR4, c[0x0][0x9a8] ;  /* 0x00013500ff0477ac */ /* 0x000ea40008000a00 */
[----:B--2---:R-:W-:-:S04]  /*01d0*/  UISETP.NE.U32.AND UP0, UPT, UR4, URZ, UPT ;  /* 0x000000ff0400728c */ /* 0x004fc8000bf05070 */
[----:B------:R-:W-:-:S09]  /*01e0*/  UISETP.NE.AND.EX UP0, UPT, UR5, URZ, UPT, UP0 ;  /* 0x000000ff0500728c */ /* 0x000fd2000bf05300 */
[----:B------:R-:W-:Y:S05]  /*01f0*/  BRA.U !UP0, `(.L_x_3) ;  /* 0x0000000108107547 */ /* 0x000fea000b800000 */
[----:B------:R-:W2:Y:S01]  /*0200*/  LDC.64 R24, c[0x0][0x9a8] ;  /* 0x00026a00ff187b82 */ /* 0x000ea20000000a00 */
[----:B------:R-:W2:Y:S02]  /*0210*/  LDCU.64 UR4, c[0x0][0x358] ;  /* 0x00006b00ff0477ac */ /* 0x000ea40008000a00 */
[----:B--2---:R2:W5:Y:S01]  /*0220*/  LDG.E R24, desc[UR4][R24.64] ;  /* 0x0000000418187981 */ /* 0x004562000c1e1900 */
[----:B------:R-:W-:Y:S05]  /*0230*/  BRA `(.L_x_2) ;  /* 0x0000000000087947 */ /* 0x000fea0003800000 */
.L_x_3:
[----:B------:R-:W2:Y:S02]  /*0240*/  LDCU UR4, c[0x0][0x9a0] ;  /* 0x00013400ff0477ac */ /* 0x000ea40008000800 */
[----:B--2---:R-:W-:Y:S02]  /*0250*/  MOV R24, UR4 ;  /* 0x0000000400187c02 */ /* 0x004fe40008000f00 */
.L_x_2:
[----:B------:R-:W3:Y:S01]  /*0260*/  LDC.64 R4, c[0x0][0x988] ;  /* 0x00026200ff047b82 */ /* 0x000ee20000000a00 */
[----:B------:R-:W-:Y:S01]  /*0270*/  IMAD.U32 R0, RZ, RZ, UR15 ;  /* 0x0000000fff007e24 */ /* 0x000fe2000f8e00ff */
[----:B------:R-:W-:Y:S01]  /*0280*/  ISETP.EQ.U32.AND P4, PT, R2, RZ, PT ;  /* 0x000000ff0200720c */ /* 0x000fe20003f82070 */
[----:B------:R-:W-:Y:S03]  /*0290*/  BSSY.RECONVERGENT B0, `(.L_x_4) ;  /* 0x0000012000007945 */ /* 0x000fe60003800200 */
[----:B------:R-:W-:Y:S02]  /*02a0*/  ISETP.NE.OR P1, PT, R0, 0x1, !P2 ;  /* 0x000000010000780c */ /* 0x000fe40005725670 */
[----:B---3--:R-:W-:-:S04]  /*02b0*/  ISETP.NE.U32.AND P0, PT, R4, RZ, PT ;  /* 0x000000ff0400720c */ /* 0x008fc80003f05070 */
[----:B------:R-:W-:-:S13]  /*02c0*/  ISETP.NE.AND.EX P0, PT, R5, RZ, PT, P0 ;  /* 0x000000ff0500720c */ /* 0x000fda0003f05300 */
[----:B------:R-:W-:Y:S01]  /*02d0*/  VOTEU.ANY UP3, P0 ;  /* 0x0000000000ff7886 */ /* 0x000fe20000060100 */
[----:B------:R-:W-:Y:S02]  /*02e0*/  PLOP3.LUT P3, PT, PT, PT, UP3, 0x80, 0x8 ;  /* 0x000000000008781c */ /* 0x000fe40003f6f038 */
[----:B------:R-:W-:Y:S02]  /*02f0*/  ISETP.NE.OR P0, PT, R0, 0x3, !P2 ;  /* 0x000000030000780c */ /* 0x000fe40005705670 */
[----:B------:R-:W-:-:S04]  /*0300*/  ISETP.EQ.OR.EX P5, PT, R3, RZ, !P3, P4 ;  /* 0x000000ff0300720c */ /* 0x000fc80005fa2740 */
[----:B------:R-:W-:Y:S01]  /*0310*/  P2R R61, PR, RZ, 0x20 ;  /* 0x00000020ff3d7803 */ /* 0x000fe20000000000 */
[----:B------:R-:W-:Y:S05]  /*0320*/  @P1 BRA `(.L_x_5) ;  /* 0x0000000000201947 */ /* 0x000fea0003800000 */
[----:B------:R-:W3:Y:S02]  /*0330*/  LDCU.64 UR4, c[0x0][0x348] ;  /* 0x00006900ff0477ac */ /* 0x000ee40008000a00 */
[----:B---3--:R-:W-:Y:S02]  /*0340*/  UIADD3 UR6, UP1, UPT, UR4, 0x80, URZ ;  /* 0x0000008004067890 */ /* 0x008fe4000ff3e0ff */
[----:B------:R-:W-:Y:S02]  /*0350*/  UIADD3 UR4, UP0, UPT, UR4, 0x200, URZ ;  /* 0x0000020004047890 */ /* 0x000fe4000ff1e0ff */
[----:B------:R-:W-:Y:S02]  /*0360*/  UIADD3.X UR7, UPT, UPT, URZ, UR5, URZ, UP1, !UPT ;  /* 0x00000005ff077290 */ /* 0x000fe40008ffe4ff */
[----:B------:R-:W-:-:S07]  /*0370*/  UIADD3.X UR5, UPT, UPT, URZ, UR5, URZ, UP0, !UPT ;  /* 0x00000005ff057290 */ /* 0x000fce00087fe4ff */
[----:B------:R3:W-:Y:S02]  /*0380*/  UTMACCTL.PF [UR6] ;  /* 0x00000000060079b9 */ /* 0x0007e40008040000 */
[----:B------:R3:W-:Y:S02]  /*0390*/  UTMACCTL.PF [UR4] ;  /* 0x00000000040079b9 */ /* 0x0007e40008040000 */
[----:B---3--:R-:W-:Y:S01]  /*03a0*/  NOP ;  /* 0x0000000000007918 */ /* 0x008fe20000000000 */
.L_x_5:
[----:B------:R-:W-:Y:S05]  /*03b0*/  BSYNC.RECONVERGENT B0 ;  /* 0x0000000000007941 */ /* 0x000fea0003800200 */
.L_x_4:
[----:B------:R-:W-:Y:S04]  /*03c0*/  BSSY.RECONVERGENT B0, `(.L_x_6) ;  /* 0x000000a000007945 */ /* 0x000fe80003800200 */
        /* <DEDUP_REMOVED lines=9> */
.L_x_7:
[----:B------:R-:W-:Y:S05]  /*0460*/  BSYNC.RECONVERGENT B0 ;  /* 0x0000000000007941 */ /* 0x000fea0003800200 */
.L_x_6:
[----:B------:R-:W-:Y:S01]  /*0470*/  UPLOP3.LUT UP2, UPT, UPT, UPT, UPT, 0x80, 0x8 ;  /* 0x000000000008789c */ /* 0x000fe20003f4f070 */
[----:B------:R-:W-:Y:S10]  /*0480*/  @!P5 BRA `(.L_x_8) ;  /* 0x000000000024d947 */ /* 0x000ff40003800000 */
[----:B------:R-:W-:Y:S01]  /*0490*/  ISETP.NE.U32.AND P1, PT, R2, RZ, PT ;  /* 0x000000ff0200720c */ /* 0x000fe20003f25070 */
[----:B------:R-:W-:Y:S01]  /*04a0*/  USEL UR4, URZ, 0xffffffff, UP3 ;  /* 0xffffffffff047887 */ /* 0x000fe20009800000 */
[----:B-----5:R-:W-:Y:S02]  /*04b0*/  FSETP.NEU.AND P0, PT, R26, RZ, PT ;  /* 0x000000ff1a00720b */ /* 0x020fe40003f0d000 */
[----:B------:R-:W-:-:S11]  /*04c0*/  ISETP.NE.AND.EX P1, PT, R3, RZ, PT, P1 ;  /* 0x000000ff0300720c */ /* 0x000fd60003f25310 */
[----:B------:R-:W-:Y:S02]  /*04d0*/  VOTEU.ANY UP0, P0 ;  /* 0x0000000000ff7886 */ /* 0x000fe40000000100 */
[----:B------:R-:W-:-:S05]  /*04e0*/  VOTEU.ANY UP1, P1 ;  /* 0x0000000000ff7886 */ /* 0x000fca0000820100 */
[----:B------:R-:W-:-:S04]  /*04f0*/  @!UP1 USEL UR4, URZ, 0xffffffff, UP0 ;  /* 0xffffffffff049887 */ /* 0x000fc80008000000 */
[----:B------:R-:W-:-:S04]  /*0500*/  ULOP3.LUT UR4, UR4, 0x1, URZ, 0xc0, !UPT ;  /* 0x0000000104047892 */ /* 0x000fc8000f8ec0ff */
[----:B------:R-:W-:-:S11]  /*0510*/  UISETP.NE.U32.AND UP2, UPT, UR4, 0x1, UPT ;  /* 0x000000010400788c */ /* 0x000fd6000bf45070 */
.L_x_8:
[----:B------:R-:W3:Y:S01]  /*0520*/  SHFL.IDX PT, R2, R52, RZ, 0x1f ;  /* 0x00001fff34027589 */ /* 0x000ee200000e0000 */
[----:B------:R-:W-:-:S04]  /*0530*/  UISETP.NE.AND UP0, UPT, UR15, 0x2, UPT ;  /* 0x000000020f00788c */ /* 0x000fc8000bf05270 */
[----:B------:R-:W-:Y:S01]  /*0540*/  USEL UR46, URZ, 0x1, UP0 ;  /* 0x00000001ff2e7887 */ /* 0x000fe20008000000 */
[----:B---3--:R-:W-:-:S13]  /*0550*/  ISETP.NE.AND P0, PT, R2, RZ, PT ;  /* 0x000000ff0200720c */ /* 0x008fda0003f05270 */
[----:B------:R-:W-:Y:S05]  /*0560*/  @P0 BRA `(.L_x_9) ;  /* 0x00000000009c0947 */ /* 0x000fea0003800000 */
[----:B------:R-:W-:Y:S01]  /*0570*/  ELECT P0, URZ, PT ;  /* 0x0000000000ff782f */ /* 0x000fe20003800000 */
[----:B------:R-:W-:-:S12]  /*0580*/  BSSY.RECONVERGENT B0, `(.L_x_9) ;  /* 0x0000025000007945 */ /* 0x000fd80003800200 */
[----:B------:R-:W-:Y:S05]  /*0590*/  @!P0 BRA `(.L_x_10) ;  /* 0x00000000008c8947 */ /* 0x000fea0003800000 */
[----:B------:R-:W3:Y:S01]  /*05a0*/  S2UR UR4, SR_CgaCtaId ;  /* 0x00000000000479c3 */ /* 0x000ee20000008800 */
[----:B------:R-:W-:Y:S01]  /*05b0*/  UMOV UR5, 0x400 ;  /* 0x0000040000057882 */ /* 0x000fe20000000000 */
[----:B------:R-:W-:Y:S02]  /*05c0*/  UMOV UR6, 0x1 ;  /* 0x0000000100067882 */ /* 0x000fe40000000000 */
[----:B------:R-:W-:-:S04]  /*05d0*/  UIADD3 UR6, UPT, UPT, -UR6, 0x100000, URZ ;  /* 0x0010000006067890 */ /* 0x000fc8000fffe1ff */
[----:B------:R-:W-:Y:S02]  /*05e0*/  USHF.L.U32 UR7, UR6, 0xb, URZ ;  /* 0x0000000b06077899 */ /* 0x000fe400080006ff */
[----:B------:R-:W-:Y:S02]  /*05f0*/  USHF.L.U32 UR6, UR6, 0x1, URZ ;  /* 0x0000000106067899 */ /* 0x000fe400080006ff */
[----:B---3--:R-:W-:Y:S01]  /*0600*/  ULEA UR4, UR4, UR5, 0x18 ;  /* 0x0000000504047291 */ /* 0x008fe2000f8ec0ff */
[----:B------:R-:W3:Y:S11]  /*0610*/  FENCE.VIEW.ASYNC.S ;  /* 0x00000000000073c6 */ /* 0x000ef60000000000 */
[----:B---3--:R3:W4:Y:S01]  /*0620*/  SYNCS.EXCH.64 URZ, [UR4], UR6 ;  /* 0x0000000604ff75b2 */ /* 0x0087220008000100 */
[----:B------:R3:W1:Y:S01]  /*0630*/  SYNCS.EXCH.64 URZ, [UR4+0x68], UR6 ;  /* 0x0000680604ff75b2 */ /* 0x0006620008000100 */
        /* <DEDUP_REMOVED lines=23> */
[----:B------:R3:W1:Y:S02]  /*07b0*/  SYNCS.EXCH.64 URZ, [UR4+0xc8], UR6 ;  /* 0x0000c80604ff75b2 */ /* 0x0006640008000100 */
[----:B---34-:R-:W-:Y:S01]  /*07c0*/  NOP ;  /* 0x0000000000007918 */ /* 0x018fe20000000000 */
.L_x_10:
[----:B------:R-:W-:Y:S05]  /*07d0*/  BSYNC.RECONVERGENT B0 ;  /* 0x0000000000007941 */ /* 0x000fea0003800200 */
.L_x_9:
[----:B------:R-:W3:Y:S01]  /*07e0*/  SHFL.IDX PT, R2, R52, RZ, 0x1f ;  /* 0x00001fff34027589 */ /* 0x000ee200000e0000 */
[----:B------:R-:W-:Y:S01]  /*07f0*/  NOP ;  /* 0x0000000000007918 */ /* 0x000fe20000000000 */
[----:B---3--:R-:W-:-:S13]  /*0800*/  ISETP.NE.AND P0, PT, R2, 0x1, PT ;  /* 0x000000010200780c */ /* 0x008fda0003f05270 */
[----:B------:R-:W-:Y:S05]  /*0810*/  @P0 BRA `(.L_x_11) ;  /* 0x0000000000500947 */ /* 0x000fea0003800000 */
[----:B------:R-:W3:Y:S01]  /*0820*/  S2UR UR4, SR_CgaCtaId ;  /* 0x00000000000479c3 */ /* 0x000ee20000008800 */
[----:B------:R-:W-:Y:S01]  /*0830*/  UMOV UR5, 0x400 ;  /* 0x0000040000057882 */ /* 0x000fe20000000000 */
[----:B------:R-:W-:Y:S01]  /*0840*/  UMOV UR8, 0x20 ;  /* 0x0000002000087882 */ /* 0x000fe20000000000 */
[----:B------:R-:W-:Y:S01]  /*0850*/  UMOV UR6, 0x80 ;  /* 0x0000008000067882 */ /* 0x000fe20000000000 */
[----:B------:R-:W-:-:S04]  /*0860*/  UIADD3 UR8, UPT, UPT, -UR8, 0x100000, URZ ;  /* 0x0010000008087890 */ /* 0x000fc8000fffe1ff */
[----:B------:R-:W-:Y:S02]  /*0870*/  USHF.L.U32 UR9, UR8, 0xb, URZ ;  /* 0x0000000b08097899 */ /* 0x000fe400080006ff */
[----:B------:R-:W-:Y:S02]  /*0880*/  USHF.L.U32 UR8, UR8, 0x1, URZ ;  /* 0x0000000108087899 */ /* 0x000fe400080006ff */
[----:B------:R-:W-:-:S04]  /*0890*/  UIADD3 UR6, UPT, UPT, -UR6, 0x100000, URZ ;  /* 0x0010000006067890 */ /* 0x000fc8000fffe1ff */
[----:B------:R-:W-:Y:S02]  /*08a0*/  USHF.L.U32 UR7, UR6, 0xb, URZ ;  /* 0x0000000b06077899 */ /* 0x000fe400080006ff */
[----:B------:R-:W-:Y:S01]  /*08b0*/  USHF.L.U32 UR6, UR6, 0x1, URZ ;  /* 0x0000000106067899 */ /* 0x000fe200080006ff */
[----:B------:R-:W-:Y:S01]  /*08c0*/  ELECT P0, URZ, PT ;  /* 0x0000000000ff782f */ /* 0x000fe20003800000 */
[----:B---3--:R-:W-:Y:S01]  /*08d0*/  ULEA UR4, UR4, UR5, 0x18 ;  /* 0x0000000504047291 */ /* 0x008fe2000f8ec0ff */
[----:B------:R-:W3:Y:S11]  /*08e0*/  FENCE.VIEW.ASYNC.S ;  /* 0x00000000000073c6 */ /* 0x000ef60000000000 */
[----:B---3--:R3:W4:Y:S01]  /*08f0*/  SYNCS.EXCH.64 URZ, [UR4+0xd0], UR8 ;  /* 0x0000d00804ff75b2 */ /* 0x0087220008000100 */
[----:B------:R3:W1:Y:S01]  /*0900*/  SYNCS.EXCH.64 URZ, [UR4+0xe8], UR6 ;  /* 0x0000e80604ff75b2 */ /* 0x0006620008000100 */
[----:B------:R3:W1:Y:S01]  /*0910*/  SYNCS.EXCH.64 URZ, [UR4+0xd8], UR8 ;  /* 0x0000d80804ff75b2 */ /* 0x0006620008000100 */
[----:B------:R3:W1:Y:S01]  /*0920*/  SYNCS.EXCH.64 URZ, [UR4+0xf0], UR6 ;  /* 0x0000f00604ff75b2 */ /* 0x0006620008000100 */
[----:B------:R3:W1:Y:S01]  /*0930*/  SYNCS.EXCH.64 URZ, [UR4+0xe0], UR8 ;  /* 0x0000e00804ff75b2 */ /* 0x0006620008000100 */
[----:B------:R3:W1:Y:S01]  /*0940*/  SYNCS.EXCH.64 URZ, [UR4+0xf8], UR6 ;  /* 0x0000f80604ff75b2 */ /* 0x0006620008000100 */
[----:B------:R-:W-:Y:S01]  /*0950*/  NOP ;  /* 0x0000000000007918 */ /* 0x000fe20000000000 */
.L_x_11:
[----:B------:R-:W2:Y:S01]  /*0960*/  SHFL.IDX PT, R2, R52, RZ, 0x1f ;  /* 0x00001fff34027589 */ /* 0x000ea200000e0000 */
[----:B------:R-:W-:Y:S01]  /*0970*/  NOP ;  /* 0x0000000000007918 */ /* 0x000fe20000000000 */
[----:B--2---:R-:W-:-:S13]  /*0980*/  ISETP.NE.AND P0, PT, R2, 0x3, PT ;  /* 0x000000030200780c */ /* 0x004fda0003f05270 */
[----:B------:R-:W-:Y:S05]  /*0990*/  @P0 BRA `(.L_x_12) ;  /* 0x0000000000300947 */ /* 0x000fea0003800000 */
[----:B---3--:R-:W2:Y:S01]  /*09a0*/  S2UR UR4, SR_CgaCtaId ;  /* 0x00000000000479c3 */ /* 0x008ea20000008800 */
[----:B------:R-:W-:Y:S01]  /*09b0*/  UMOV UR6, 0x400 ;  /* 0x0000040000067882 */ /* 0x000fe20000000000 */
[----:B------:R-:W-:Y:S01]  /*09c0*/  UMOV UR5, 0x20 ;  /* 0x0000002000057882 */ /* 0x000fe20000000000 */
[----:B------:R-:W-:Y:S01]  /*09d0*/  ELECT P0, URZ, PT ;  /* 0x0000000000ff782f */ /* 0x000fe20003800000 */
[----:B--2---:R-:W-:Y:S02]  /*09e0*/  ULEA UR6, UR4, UR6, 0x18 ;  /* 0x0000000604067291 */ /* 0x004fe4000f8ec0ff */
[----:B------:R-:W-:-:S04]  /*09f0*/  UIADD3 UR4, UPT, UPT, -UR5, 0x100000, URZ ;  /* 0x0010000005047890 */ /* 0x000fc8000fffe1ff */
[----:B------:R-:W-:Y:S02]  /*0a00*/  USHF.L.U32 UR5, UR4, 0xb, URZ ;  /* 0x0000000b04057899 */ /* 0x000fe400080006ff */
[----:B------:R-:W-:Y:S01]  /*0a10*/  USHF.L.U32 UR4, UR4, 0x1, URZ ;  /* 0x0000000104047899 */ /* 0x000fe200080006ff */
[----:B------:R-:W2:Y:S11]  /*0a20*/  FENCE.VIEW.ASYNC.S ;  /* 0x00000000000073c6 */ /* 0x000eb60000000000 */
[----:B--2---:R2:W3:Y:S01]  /*0a30*/  SYNCS.EXCH.64 URZ, [UR6+0x100], UR4 ;  /* 0x0001000406ff75b2 */ /* 0x0044e20008000100 */
[----:B------:R2:W1:Y:S01]  /*0a40*/  SYNCS.EXCH.64 URZ, [UR6+0x108], UR4 ;  /* 0x0001080406ff75b2 */ /* 0x0004620008000100 */
[----:B------:R-:W-:Y:S01]  /*0a50*/  NOP ;  /* 0x0000000000007918 */ /* 0x000fe20000000000 */
.L_x_12:
[----:B------:R-:W4:Y:S01]  /*0a60*/  SHFL.IDX PT, R2, R52, RZ, 0x1f ;  /* 0x00001fff34027589 */ /* 0x000f2200000e0000 */
[----:B------:R-:W-:Y:S01]  /*0a70*/  NOP ;  /* 0x0000000000007918 */ /* 0x000fe20000000000 */
[----:B----4-:R-:W-:-:S13]  /*0a80*/  ISETP.NE.AND P0, PT, R2, 0x4, PT ;  /* 0x000000040200780c */ /* 0x010fda0003f05270 */
[----:B------:R-:W-:Y:S05]  /*0a90*/  @P0 BRA `(.L_x_13) ;  /* 0x0000000000440947 */ /* 0x000fea0003800000 */
[----:B--23--:R-:W2:Y:S01]  /*0aa0*/  S2UR UR6, SR_CgaCtaId ;  /* 0x00000000000679c3 */ /* 0x00cea20000008800 */
[----:B------:R-:W-:Y:S01]  /*0ab0*/  UMOV UR4, 0x100 ;  /* 0x0000010000047882 */ /* 0x000fe20000000000 */
[----:B------:R-:W-:Y:S01]  /*0ac0*/  UMOV UR5, 0x400 ;  /* 0x0000040000057882 */ /* 0x000fe20000000000 */
[----:B------:R-:W-:Y:S01]  /*0ad0*/  USEL UR4, UR4, 0xe0, UP2 ;  /* 0x000000e004047887 */ /* 0x000fe20009000000 */
[----:B------:R-:W-:Y:S01]  /*0ae0*/  UMOV UR8, 0x1 ;  /* 0x0000000100087882 */ /* 0x000fe20000000000 */
[----:B------:R-:W-:Y:S01]  /*0af0*/  ELECT P0, URZ, PT ;  /* 0x0000000000ff782f */ /* 0x000fe20003800000 */
[----:B------:R-:W-:-:S04]  /*0b00*/  UIADD3 UR8, UPT, UPT, -UR8, 0x100000, URZ ;  /* 0x0010000008087890 */ /* 0x000fc8000fffe1ff */
[----:B------:R-:W-:Y:S02]  /*0b10*/  USHF.L.U32 UR9, UR8, 0xb, URZ ;  /* 0x0000000b08097899 */ /* 0x000fe400080006ff */
[----:B------:R-:W-:Y:S02]  /*0b20*/  USHF.L.U32 UR8, UR8, 0x1, URZ ;  /* 0x0000000108087899 */ /* 0x000fe400080006ff */
[----:B--2---:R-:W-:Y:S02]  /*0b30*/  ULEA UR6, UR6, UR5, 0x18 ;  /* 0x0000000506067291 */ /* 0x004fe4000f8ec0ff */
[----:B------:R-:W-:-:S04]  /*0b40*/  UIADD3 UR4, UPT, UPT, -UR4, 0x100000, URZ ;  /* 0x0010000004047890 */ /* 0x000fc8000fffe1ff */
[----:B------:R-:W-:Y:S02]  /*0b50*/  USHF.L.U32 UR5, UR4, 0xb, URZ ;  /* 0x0000000b04057899 */ /* 0x000fe400080006ff */
[----:B------:R-:W-:Y:S01]  /*0b60*/  USHF.L.U32 UR4, UR4, 0x1, URZ ;  /* 0x0000000104047899 */ /* 0x000fe200080006ff */
[----:B------:R-:W2:Y:S03]  /*0b70*/  FENCE.VIEW.ASYNC.S ;  /* 0x00000000000073c6 */ /* 0x000ea60000000000 */
[----:B--2---:R4:W2:Y:S08]  /*0b80*/  SYNCS.EXCH.64 URZ, [UR6+0x110], UR8 ;  /* 0x0001100806ff75b2 */ /* 0x0048b00008000100 */
[----:B------:R4:W3:Y:S02]  /*0b90*/  SYNCS.EXCH.64 URZ, [UR6+0x118], UR4 ;  /* 0x0001180406ff75b2 */ /* 0x0008e40008000100 */
[----:B----4-:R-:W-:Y:S01]  /*0ba0*/  NOP ;  /* 0x0000000000007918 */ /* 0x010fe20000000000 */
.L_x_13:
[----:B------:R-:W4:Y:S01]  /*0bb0*/  SHFL.IDX PT, R2, R52, RZ, 0x1f ;  /* 0x00001fff34027589 */ /* 0x000f2200000e0000 */
[----:B------:R-:W1:Y:S01]  /*0bc0*/  S2UR UR51, SR_CTAID.X ;  /* 0x00000000003379c3 */ /* 0x000e620000002500 */
[----:B------:R-:W-:-:S07]  /*0bd0*/  NOP ;  /* 0x0000000000007918 */ /* 0x000fce0000000000 */
[----:B------:R-:W1:Y:S01]  /*0be0*/  S2UR UR22, SR_CTAID.Y ;  /* 0x00000000001679c3 */ /* 0x000e620000002600 */
[----:B----4-:R-:W-:-:S13]  /*0bf0*/  ISETP.NE.AND P0, PT, R2, 0x5, PT ;  /* 0x000000050200780c */ /* 0x010fda0003f05270 */
[----:B-1----:R-:W-:Y:S05]  /*0c00*/  @P0 BRA `(.L_x_14) ;  /* 0x0000000000480947 */ /* 0x002fea0003800000 */
[----:B--23--:R-:W1:Y:S01]  /*0c10*/  S2UR UR4, SR_CgaCtaId ;  /* 0x00000000000479c3 */ /* 0x00ce620000008800 */
        /* <DEDUP_REMOVED lines=10> */
[----:B-1----:R-:W-:Y:S01]  /*0cc0*/  ULEA UR4, UR4, UR5, 0x18 ;  /* 0x0000000504047291 */ /* 0x002fe2000f8ec0ff */
[----:B------:R-:W1:Y:S11]  /*0cd0*/  FENCE.VIEW.ASYNC.S ;  /* 0x00000000000073c6 */ /* 0x000e760000000000 */
[----:B-1----:R1:W4:Y:S01]  /*0ce0*/  SYNCS.EXCH.64 URZ, [UR4+0x120], UR8 ;  /* 0x0001200804ff75b2 */ /* 0x0023220008000100 */
[----:B------:R1:W2:Y:S01]  /*0cf0*/  SYNCS.EXCH.64 URZ, [UR4+0x130], UR6 ;  /* 0x0001300604ff75b2 */ /* 0x0002a20008000100 */
[----:B------:R1:W3:Y:S01]  /*0d00*/  SYNCS.EXCH.64 URZ, [UR4+0x128], UR8 ;  /* 0x0001280804ff75b2 */ /* 0x0002e20008000100 */
[----:B------:R1:W1:Y:S01]  /*0d10*/  SYNCS.EXCH.64 URZ, [UR4+0x138], UR6 ;  /* 0x0001380604ff75b2 */ /* 0x0002620008000100 */
[----:B------:R-:W-:Y:S01]  /*0d20*/  NOP ;  /* 0x0000000000007918 */ /* 0x000fe20000000000 */
.L_x_14:
[----:B------:R-:W-:-:S05]  /*0d30*/  CS2R.32 R45, SR_CgaSize ;  /* 0x00000000002d7805 */ /* 0x000fca0000008a00 */
[----:B------:R-:W-:-:S05]  /*0d40*/  IMAD R45, R45, -0xa0, RZ ;  /* 0xffffff602d2d7824 */ /* 0x000fca00078e02ff */
[----:B--2---:R-:W-:-:S14]  /*0d50*/  R2UR UR5, R45 ;  /* 0x000000002d0572ca */ /* 0x004fdc00000e0000 */
[----:B------:R-:W2:Y:S01]  /*0d60*/  LDCU UR5, c[0x0][UR5+0x2b0] ;  /* 0x00005600050577ac */ /* 0x000ea20008000800 */
[----:B------:R-:W-:Y:S02]  /*0d70*/  I2FP.F32.U32 R45, UR51 ;  /* 0x00000033002d7c45 */ /* 0x000fe40008201000 */
[----:B------:R-:W-:-:S05]  /*0d80*/  CS2R.32 R3, SR_CgaSize ;  /* 0x0000000000037805 */ /* 0x000fca0000008a00 */
[----:B------:R-:W-:-:S06]  /*0d90*/  IMAD R3, R3, -0xa0, RZ ;  /* 0xffffff6003037824 */ /* 0x000fcc00078e02ff */
[----:B------:R-:W4:Y:S01]  /*0da0*/  LDC R3, c[0x0][R3+0x2a0] ;  /* 0x0000a80003037b82 */ /* 0x000f220000000800 */
[----:B------:R-:W-:Y:S02]  /*0db0*/  I2FP.F32.U32 R44, UR22 ;  /* 0x00000016002c7c45 */ /* 0x000fe40008201000 */
[----:B------:R-:W-:-:S05]  /*0dc0*/  CS2R.32 R16, SR_CgaSize ;  /* 0x0000000000107805 */ /* 0x000fca0000008a00 */
[----:B------:R-:W-:-:S05]  /*0dd0*/  IMAD R16, R16, -0xa0, RZ ;  /* 0xffffff6010107824 */ /* 0x000fca00078e02ff */
[----:B-1-3--:R-:W-:-:S14]  /*0de0*/  R2UR UR4, R16 ;  /* 0x00000000100472ca */ /* 0x00afdc00000e0000 */
[----:B------:R-:W1:Y:S01]  /*0df0*/  LDCU UR4, c[0x0][UR4+0x2b4] ;  /* 0x00005680040477ac */ /* 0x000e620008000800 */
[----:B------:R-:W-:Y:S01]  /*0e00*/  NOP ;  /* 0x0000000000007918 */ /* 0x000fe20000000000 */
[----:B------:R-:W3:Y:S01]  /*0e10*/  S2R R16, SR_CTAID.Z ;  /* 0x0000000000107919 */ /* 0x000ee20000002700 */
[----:B------:R-:W4:Y:S01]  /*0e20*/  LDCU UR18, c[0x0][0xc24] ;  /* 0x00018480ff1277ac */ /* 0x000f220008000800 */
[----:B------:R-:W-:-:S05]  /*0e30*/  CS2R.32 R2, SR_CgaSize ;  /* 0x0000000000027805 */ /* 0x000fca0000008a00 */
[----:B------:R-:W-:-:S06]  /*0e40*/  IMAD R2, R2, -0xa0, RZ ;  /* 0xffffff6002027824 */ /* 0x000fcc00078e02ff */
[----:B------:R-:W3:Y:S01]  /*0e50*/  LDC R2, c[0x0][R2+0x2a4] ;  /* 0x0000a90002027b82 */ /* 0x000ee20000000800 */
[----:B--2---:R-:W-:Y:S01]  /*0e60*/  FMUL R45, R45, UR5 ;  /* 0x000000052d2d7c20 */ /* 0x004fe20008400000 */
[----:B-1----:R-:W-:-:S05]  /*0e70*/  FMUL R44, R44, UR4 ;  /* 0x000000042c2c7c20 */ /* 0x002fca0008400000 */
[----:B------:R-:W1:Y:S01]  /*0e80*/  F2I.U32.TRUNC.NTZ R45, R45 ;  /* 0x0000002d002d7305 */ /* 0x000e62000020f000 */
[----:B----4-:R-:W-:-:S07]  /*0e90*/  UISETP.GE.AND UP0, UPT, UR18, 0x1, UPT ;  /* 0x000000011200788c */ /* 0x010fce000bf06270 */
[----:B------:R-:W2:Y:S01]  /*0ea0*/  F2I.U32.TRUNC.NTZ R44, R44 ;  /* 0x0000002c002c7305 */ /* 0x000ea2000020f000 */
[----:B-1----:R-:W-:-:S05]  /*0eb0*/  IADD3 R45, PT, PT, -R45, RZ, RZ ;  /* 0x000000ff2d2d7210 */ /* 0x002fca0007ffe1ff */
[----:B------:R-:W-:Y:S01]  /*0ec0*/  IMAD R45, R3, R45, UR51 ;  /* 0x00000033032d7e24 */ /* 0x000fe2000f8e022d */
[----:B--2---:R-:W-:-:S05]  /*0ed0*/  IADD3 R44, PT, PT, -R44, RZ, RZ ;  /* 0x000000ff2c2c7210 */ /* 0x004fca0007ffe1ff */
[----:B---3--:R-:W-:Y:S01]  /*0ee0*/  IMAD R44, R2, R44, UR22 ;  /* 0x00000016022c7e24 */ /* 0x008fe2000f8e022c */
[----:B------:R-:W-:Y:S06]  /*0ef0*/  BAR.SYNC.DEFER_BLOCKING 0x0 ;  /* 0x0000000000007b1d */ /* 0x000fec0000010000 */
[----:B------:R-:W-:Y:S05]  /*0f00*/  BRA.U !UP0, `(.L_x_15) ;  /* 0x0000000108d47547 */ /* 0x000fea000b800000 */
[----:B------:R-:W1:Y:S01]  /*0f10*/  LDCU.128 UR24, c[0x0][0xc10] ;  /* 0x00018200ff1877ac */ /* 0x000e620008000c00 */
[----:B------:R-:W2:Y:S01]  /*0f20*/  LDCU UR14, c[0x0][0x370] ;  /* 0x00006e00ff0e77ac */ /* 0x000ea20008000800 */
[----:B------:R-:W3:Y:S01]  /*0f30*/  LDCU UR6, c[0x0][0x374] ;  /* 0x00006e80ff0677ac */ /* 0x000ee20008000800 */
[----:B------:R-:W4:Y:S01]  /*0f40*/  LDCU UR19, c[0x0][0xc0c] ;  /* 0x00018180ff1377ac */ /* 0x000f220008000800 */
[----:B------:R-:W4:Y:S01]  /*0f50*/  LDCU UR20, c[0x0][0xc20] ;  /* 0x00018400ff1477ac */ /* 0x000f220008000800 */
[----:B------:R-:W4:Y:S01]  /*0f60*/  LDCU.64 UR16, c[0x0][0xc28] ;  /* 0x00018500ff1077ac */ /* 0x000f220008000a00 */
[----:B-1----:R-:W-:Y:S02]  /*0f70*/  UISETP.NE.AND UP0, UPT, UR26, 0x1, UPT ;  /* 0x000000011a00788c */ /* 0x002fe4000bf05270 */
[----:B---3--:R-:W-:Y:S02]  /*0f80*/  UIMAD.WIDE.U32 UR4, UR6, UR27, URZ ;  /* 0x0000001b060472a5 */ /* 0x008fe4000f8e00ff */
[----:B--2---:R-:W-:-:S02]  /*0f90*/  UIMAD.WIDE.U32 UR8, UR14, UR24, URZ ;  /* 0x000000180e0872a5 */ /* 0x004fc4000f8e00ff */
[----:B----4-:R-:W-:Y:S02]  /*0fa0*/  UISETP.NE.AND UP1, UPT, UR19, 0x1, UPT ;  /* 0x000000011300788c */ /* 0x010fe4000bf25270 */
[----:B------:R-:W-:Y:S01]  /*0fb0*/  UISETP.NE.AND UP4, UPT, UR18, 0x1, UPT ;  /* 0x000000011200788c */ /* 0x000fe2000bf85270 */
[----:B------:R-:W-:Y:S01]  /*0fc0*/  UMOV UR4, UR5 ;  /* 0x0000000500047c82 */ /* 0x000fe20008000000 */
[----:B------:R-:W-:Y:S02]  /*0fd0*/  UIMAD.WIDE.U32 UR10, UR22, UR27, URZ ;  /* 0x0000001b160a72a5 */ /* 0x000fe4000f8e00ff */
[----:B------:R-:W-:Y:S02]  /*0fe0*/  @UP0 USHF.R.U32.HI UR6, URZ, UR20, UR4 ;  /* 0x00000014ff060299 */ /* 0x000fe40008011604 */
[----:B------:R-:W-:Y:S01]  /*0ff0*/  UIMAD.WIDE.U32 UR12, UR51, UR24, URZ ;  /* 0x00000018330c72a5 */ /* 0x000fe2000f8e00ff */
[----:B------:R-:W-:Y:S02]  /*1000*/  UMOV UR4, UR9 ;  /* 0x0000000900047c82 */ /* 0x000fe40008000000 */
[----:B------:R-:W-:Y:S01]  /*1010*/  UMOV UR7, UR11 ;  /* 0x0000000b00077c82 */ /* 0x000fe20008000000 */
[----:B------:R-:W-:-:S02]  /*1020*/  @UP1 USHF.R.U32.HI UR14, URZ, UR25, UR4 ;  /* 0x00000019ff0e1299 */ /* 0x000fc40008011604 */
[----:B------:R-:W-:Y:S02]  /*1030*/  UIMAD.WIDE.U32 UR4, UR6, UR16, URZ ;  /* 0x00000010060472a5 */ /* 0x000fe4000f8e00ff */
[----:B------:R-:W-:Y:S02]  /*1040*/  UIMAD.WIDE.U32 UR8, UR14, UR16, URZ ;  /* 0x000000100e0872a5 */ /* 0x000fe4000f8e00ff */
[----:B------:R-:W-:-:S03]  /*1050*/  USHF.R.U32.HI UR10, URZ, UR20, UR7 ;  /* 0x00000014ff0a7299 */ /* 0x000fc60008011607 */
[----:B------:R-:W-:Y:S01]  /*1060*/  UMOV UR4, UR5 ;  /* 0x0000000500047c82 */ /* 0x000fe20008000000 */
[----:B------:R-:W-:Y:S01]  /*1070*/  UMOV UR7, UR13 ;  /* 0x0000000d00077c82 */ /* 0x000fe20008000000 */
[----:B------:R-:W-:Y:S01]  /*1080*/  @UP4 USHF.R.U32.HI UR6, URZ, UR17, UR4 ;  /* 0x00000011ff064299 */ /* 0x000fe20008011604 */
[----:B------:R-:W-:Y:S01]  /*1090*/  UMOV UR5, UR9 ;  /* 0x0000000900057c82 */ /* 0x000fe20008000000 */
[----:B------:R-:W-:Y:S02]  /*10a0*/  USHF.R.U32.HI UR7, URZ, UR25, UR7 ;  /* 0x00000019ff077299 */ /* 0x000fe40008011607 */
[----:B------:R-:W-:Y:S02]  /*10b0*/  USEL UR4, UR22, UR10, !UP0 ;  /* 0x0000000a16047287 */ /* 0x000fe4000c000000 */
[----:B------:R-:W-:Y:S02]  /*10c0*/  UIMAD UR6, UR6, UR18, URZ ;  /* 0x00000012060672a4 */ /* 0x000fe4000f8e02ff */
[----:B------:R-:W-:-:S02]  /*10d0*/  @UP4 USHF.R.U32.HI UR14, URZ, UR17, UR5 ;  /* 0x00000011ff0e4299 */ /* 0x000fc40008011605 */
[----:B------:R-:W-:Y:S02]  /*10e0*/  USEL UR5, UR51, UR7, !UP1 ;  /* 0x0000000733057287 */ /* 0x000fe4000c800000 */
[----:B------:R-:W-:Y:S02]  /*10f0*/  UISETP.GE.AND UP0, UPT, UR4, UR6, UPT ;  /* 0x000000060400728c */ /* 0x000fe4000bf06270 */
[----:B------:R-:W-:Y:S02]  /*1100*/  UIMAD UR8, UR14, UR18, URZ ;  /* 0x000000120e0872a4 */ /* 0x000fe4000f8e02ff */
[----:B------:R-:W-:Y:S02]  /*1110*/  UIMAD.WIDE.U32 UR6, UR4, UR16, URZ ;  /* 0x00000010040672a5 */ /* 0x000fe4000f8e00ff */
[----:B------:R-:W-:Y:S02]  /*1120*/  UISETP.GE.OR UP0, UPT, UR5, UR8, UP0 ;  /* 0x000000080500728c */ /* 0x000fe40008706670 */
[----:B------:R-:W-:-:S02]  /*1130*/  UIMAD.WIDE.U32 UR8, UR5, UR16, URZ ;  /* 0x00000010050872a5 */ /* 0x000fc4000f8e00ff */
[----:B------:R-:W-:Y:S01]  /*1140*/  UIADD3 UR10, UPT, UPT, -UR4, URZ, URZ ;  /* 0x000000ff040a7290 */ /* 0x000fe2000fffe1ff */
[----:B------:R-:W-:Y:S02]  /*1150*/  UMOV UR6, UR7 ;  /* 0x0000000700067c82 */ /* 0x000fe40008000000 */
[----:B------:R-:W-:Y:S02]  /*1160*/  USHF.R.U32.HI UR6, URZ, UR17, UR6 ;  /* 0x00000011ff067299 */ /* 0x000fe40008011606 */
[----:B------:R-:W-:Y:S02]  /*1170*/  UIMAD UR10, UR26, UR10, UR22 ;  /* 0x0000000a1a0a72a4 */ /* 0x000fe4000f8e0216 */
[----:B------:R-:W-:Y:S01]  /*1180*/  USEL UR6, UR4, UR6, !UP4 ;  /* 0x0000000604067287 */ /* 0x000fe2000e000000 */
[----:B------:R-:W-:Y:S01]  /*1190*/  @!UP0 UMOV UR7, UR9 ;  /* 0x0000000900078c82 */ /* 0x000fe20008000000 */
[----:B------:R-:W-:Y:S02]  /*11a0*/  UIADD3 UR9, UPT, UPT, -UR5, URZ, URZ ;  /* 0x000000ff05097290 */ /* 0x000fe4000fffe1ff */
[----:B------:R-:W-:-:S02]  /*11b0*/  @!UP0 USHF.R.U32.HI UR7, URZ, UR17, UR7 ;  /* 0x00000011ff078299 */ /* 0x000fc40008011607 */
[----:B------:R-:W-:Y:S02]  /*11c0*/  UIADD3 UR8, UPT, UPT, -UR6, URZ, URZ ;  /* 0x000000ff06087290 */ /* 0x000fe4000fffe1ff */
[----:B------:R-:W-:Y:S02]  /*11d0*/  @!UP0 USEL UR7, UR5, UR7, !UP4 ;  /* 0x0000000705078287 */ /* 0x000fe4000e000000 */
[----:B------:R-:W-:Y:S02]  /*11e0*/  UIMAD UR8, UR18, UR8, UR4 ;  /* 0x00000008120872a4 */ /* 0x000fe4000f8e0204 */
[----:B------:R-:W-:Y:S02]  /*11f0*/  @!UP0 UIADD3 UR6, UPT, UPT, UR6, -UR7, URZ ;  /* 0x8000000706068290 */ /* 0x000fe4000fffe0ff */
[----:B------:R-:W-:Y:S02]  /*1200*/  @!UP0 UIMAD UR8, UR8, UR14, UR7 ;  /* 0x0000000e080882a4 */ /* 0x000fe4000f8e0207 */
[----:B------:R-:W-:-:S02]  /*1210*/  @!UP0 UIMAD UR4, UR6, UR18, UR5 ;  /* 0x00000012060482a4 */ /* 0x000fc4000f8e0205 */
[----:B------:R-:W-:Y:S02]  /*1220*/  UIMAD UR6, UR19, UR9, UR51 ;  /* 0x00000009130672a4 */ /* 0x000fe4000f8e0233 */
[----:B------:R-:W-:Y:S01]  /*1230*/  UIMAD UR22, UR4, UR26, UR10 ;  /* 0x0000001a041672a4 */ /* 0x000fe2000f8e020a */
[----:B------:R-:W-:Y:S02]  /*1240*/  @!UP0 UMOV UR5, UR8 ;  /* 0x0000000800058c82 */ /* 0x000fe40008000000 */
[----:B------:R-:W-:-:S12]  /*1250*/  UIMAD UR51, UR5, UR19, UR6 ;  /* 0x00000013053372a4 */ /* 0x000fd8000f8e0206 */
.L_x_15:
[----:B------:R-:W1:Y:S02]  /*1260*/  LDCU UR4, c[0x0][0xc30] ;  /* 0x00018600ff0477ac */ /* 0x000e640008000800 */
[----:B-1----:R-:W-:-:S09]  /*1270*/  UISETP.NE.AND UP0, UPT, UR4, 0x1, UPT ;  /* 0x000000010400788c */ /* 0x002fd2000bf05270 */
[----:B------:R-:W-:Y:S05]  /*1280*/  BRA.U UP0, `(.L_x_16) ;  /* 0x0000000100447547 */ /* 0x000fea000b800000 */
[----:B------:R-:W1:Y:S01]  /*1290*/  LDCU.128 UR8, c[0x0][0xc10] ;  /* 0x00018200ff0877ac */ /* 0x000e620008000c00 */
[----:B------:R-:W2:Y:S01]  /*12a0*/  LDCU UR12, c[0x0][0xc0c] ;  /* 0x00018180ff0c77ac */ /* 0x000ea20008000800 */
[----:B------:R-:W3:Y:S01]  /*12b0*/  LDCU UR13, c[0x0][0xc20] ;  /* 0x00018400ff0d77ac */ /* 0x000ee20008000800 */
[----:B-1----:R-:W-:Y:S02]  /*12c0*/  UIMAD.WIDE.U32 UR6, UR51, UR8, URZ ;  /* 0x00000008330672a5 */ /* 0x002fe4000f8e00ff */
[----:B------:R-:W-:Y:S02]  /*12d0*/  UIMAD.WIDE.U32 UR4, UR22, UR11, URZ ;  /* 0x0000000b160472a5 */ /* 0x000fe4000f8e00ff */
[----:B--2---:R-:W-:Y:S02]  /*12e0*/  UISETP.NE.AND UP1, UPT, UR12, 0x1, UPT ;  /* 0x000000010c00788c */ /* 0x004fe4000bf25270 */
[----:B------:R-:W-:Y:S01]  /*12f0*/  UISETP.NE.AND UP0, UPT, UR10, 0x1, UPT ;  /* 0x000000010a00788c */ /* 0x000fe2000bf05270 */
[----:B------:R-:W-:-:S02]  /*1300*/  UMOV UR6, UR7 ;  /* 0x0000000700067c82 */ /* 0x000fc40008000000 */
[----:B------:R-:W-:Y:S01]  /*1310*/  UMOV UR4, UR5 ;  /* 0x0000000500047c82 */ /* 0x000fe20008000000 */
[----:B------:R-:W-:Y:S02]  /*1320*/  USHF.R.U32.HI UR6, URZ, UR9, UR6 ;  /* 0x00000009ff067299 */ /* 0x000fe40008011606 */
[----:B---3--:R-:W-:Y:S02]  /*1330*/  USHF.R.U32.HI UR4, URZ, UR13, UR4 ;  /* 0x0000000dff047299 */ /* 0x008fe40008011604 */
[----:B------:R-:W-:Y:S02]  /*1340*/  USEL UR5, UR51, UR6, !UP1 ;  /* 0x0000000633057287 */ /* 0x000fe4000c800000 */
[----:B------:R-:W-:-:S04]  /*1350*/  USEL UR4, UR22, UR4, !UP0 ;  /* 0x0000000416047287 */ /* 0x000fc8000c000000 */
[----:B------:R-:W-:Y:S02]  /*1360*/  UIADD3 UR6, UPT, UPT, UR5, -UR4, URZ ;  /* 0x8000000405067290 */ /* 0x000fe4000fffe0ff */
[----:B------:R-:W-:Y:S02]  /*1370*/  UIADD3 UR4, UPT, UPT, -UR5, UR4, URZ ;  /* 0x0000000405047290 */ /* 0x000fe4000fffe1ff */
[----:B------:R-:W-:Y:S02]  /*1380*/  UIMAD UR22, UR6, UR10, UR22 ;  /* 0x0000000a061672a4 */ /* 0x000fe4000f8e0216 */
[----:B------:R-:W-:-:S12]  /*1390*/  UIMAD UR51, UR4, UR12, UR51 ;  /* 0x0000000c043372a4 */ /* 0x000fd8000f8e0233 */
.L_x_16:
[----:B------:R-:W-:Y:S01]  /*13a0*/  BAR.SYNC.DEFER_BLOCKING 0x0 ;  /* 0x0000000000007b1d */ /* 0x000fe20000010000 */
[----:B------:R-:W-:Y:S01]  /*13b0*/  UISETP.NE.AND UP0, UPT, UR15, 0x2, UPT ;  /* 0x000000020f00788c */ /* 0x000fe2000bf05270 */
[----:B------:R-:W-:Y:S02]  /*13c0*/  ISETP.NE.OR P2, PT, R0, 0x2, !P2 ;  /* 0x000000020000780c */ /* 0x000fe40005745670 */
[----:B------:R-:W-:Y:S02]  /*13d0*/  LOP3.LUT R0, R50, 0x1f, RZ, 0xc0, !PT ;  /* 0x0000001f32007812 */ /* 0x000fe400078ec0ff */
[----:B------:R-:W1:Y:S04]  /*13e0*/  LDCU UR39, c[0x0][0xc24] ;  /* 0x00018480ff2777ac */ /* 0x000e680008000800 */
[----:B------:R-:W-:Y:S05]  /*13f0*/  BRA.U UP0, `(.L_x_17) ;  /* 0x0000001d00987547 */ /* 0x000fea000b800000 */
[----:B------:R-:W2:Y:S01]  /*1400*/  LDCU UR5, c[0x0][0x388] ;  /* 0x00007100ff0577ac */ /* 0x000ea20008000800 */
[----:B------:R-:W-:Y:S01]  /*1410*/  PLOP3.LUT P1, PT, PT, PT, UP2, 0x80, 0x8 ;  /* 0x000000000008781c */ /* 0x000fe20003f2f028 */
[----:B------:R-:W-:Y:S01]  /*1420*/  IMAD.MOV.U32 R2, RZ, RZ, RZ ;  /* 0x000000ffff027224 */ /* 0x000fe200078e00ff */
[----:B------:R-:W-:Y:S01]  /*1430*/  ISETP.EQ.OR P3, PT, R0, RZ, P2 ;  /* 0x000000ff0000720c */ /* 0x000fe20001762670 */
[----:B------:R-:W3:Y:S01]  /*1440*/  LDCU UR8, c[0x0][0x38c] ;  /* 0x00007180ff0877ac */ /* 0x000ee20008000800 */
[----:B------:R-:W-:Y:S01]  /*1450*/  PLOP3.LUT P1, PT, P1, PT, PT, 0x8, 0x80 ;  /* 0x000000000080781c */ /* 0x000fe20000f2e170 */
[----:B------:R-:W4:Y:S01]  /*1460*/  LDCU.64 UR6, c[0x0][0x390] ;  /* 0x00007200ff0677ac */ /* 0x000f220008000a00 */
[----:B------:R-:W1:Y:S01]  /*1470*/  LDCU UR53, c[0x0][0x370] ;  /* 0x00006e00ff3577ac */ /* 0x000e620008000800 */
[----:B------:R-:W1:Y:S01]  /*1480*/  LDCU.64 UR42, c[0x0][0x348] ;  /* 0x00006900ff2a77ac */ /* 0x000e620008000a00 */
[----:B--2---:R-:W-:Y:S01]  /*1490*/  UIADD3 UR5, UPT, UPT, UR5, 0x3f, URZ ;  /* 0x0000003f05057890 */ /* 0x004fe2000fffe0ff */
[----:B------:R-:W2:Y:S03]  /*14a0*/  LDCU UR52, c[0x0][0x374] ;  /* 0x00006e80ff3477ac */ /* 0x000ea60008000800 */
[----:B------:R-:W-:Y:S01]  /*14b0*/  USHF.R.S32.HI UR4, URZ, 0x1f, UR5 ;  /* 0x0000001fff047899 */ /* 0x000fe20008011405 */
[----:B------:R-:W-:Y:S01]  /*14c0*/  UMOV UR26, 0x1 ;  /* 0x00000001001a7882 */ /* 0x000fe20000000000 */
[----:B------:R-:W-:-:S02]  /*14d0*/  UMOV UR30, URZ ;  /* 0x000000ff001e7c82 */ /* 0x000fc40008000000 */
[----:B------:R-:W-:Y:S01]  /*14e0*/  ULEA.HI UR4, UR4, UR5, URZ, 0x6 ;  /* 0x0000000504047291 */ /* 0x000fe2000f8f30ff */
[----:B------:R-:W-:Y:S01]  /*14f0*/  UMOV UR31, URZ ;  /* 0x000000ff001f7c82 */ /* 0x000fe20008000000 */
[----:B------:R-:W-:Y:S02]  /*1500*/  UMOV UR38, URZ ;  /* 0x000000ff00267c82 */ /* 0x000fe40008000000 */
[----:B------:R-:W-:-:S04]  /*1510*/  USHF.R.S32.HI UR4, URZ, 0x6, UR4 ;  /* 0x00000006ff047899 */ /* 0x000fc80008011404 */
[----:B---3--:R-:W-:-:S04]  /*1520*/  UIMAD UR4, UR4, UR8, URZ ;  /* 0x00000008040472a4 */ /* 0x008fc8000f8e02ff */
[----:B----4-:R-:W-:-:S04]  /*1530*/  UIMAD UR4, UR4, UR6, URZ ;  /* 0x00000006040472a4 */ /* 0x010fc8000f8e02ff */
[----:B------:R-:W-:-:S04]  /*1540*/  UIMAD UR54, UR4, UR7, URZ ;  /* 0x00000007043672a4 */ /* 0x000fc8000f8e02ff */
[----:B------:R-:W-:Y:S02]  /*1550*/  UISETP.NE.AND UP1, UPT, UR54, URZ, UPT ;  /* 0x000000ff3600728c */ /* 0x000fe4000bf25270 */
[----:B------:R-:W-:-:S04]  /*1560*/  UISETP.LT.U32.AND UP0, UPT, UR54, 0xd, UPT ;  /* 0x0000000d3600788c */ /* 0x000fc8000bf01070 */
[----:B------:R-:W-:-:S04]  /*1570*/  USEL UR4, UR54, 0xd, UP0 ;  /* 0x0000000d36047887 */ /* 0x000fc80008000000 */
[----:B------:R-:W-:Y:S02]  /*1580*/  UIADD3 UR5, UPT, UPT, UR4, -0x1, URZ ;  /* 0xffffffff04057890 */ /* 0x000fe4000fffe0ff */
[----:B------:R-:W-:Y:S02]  /*1590*/  @!UP1 UIADD3 UR5, UPT, UPT, UR4, URZ, URZ ;  /* 0x000000ff04059290 */ /* 0x000fe4000fffe0ff */
[----:B------:R-:W-:Y:S02]  /*15a0*/  UIADD3 UR50, UPT, UPT, UR54, -UR4, URZ ;  /* 0x8000000436327290 */ /* 0x000fe4000fffe0ff */
[----:B-12---:R-:W-:-:S12]  /*15b0*/  UIADD3 UR55, UPT, UPT, UR5, 0x1, URZ ;  /* 0x0000000105377890 */ /* 0x006fd8000fffe0ff */
.L_x_33:
[----:B------:R-:W1:Y:S01]  /*15c0*/  S2UR UR36, SR_CgaCtaId ;  /* 0x00000000002479c3 */ /* 0x000e620000008800 */
[----:B------:R-:W-:Y:S01]  /*15d0*/  UMOV UR4, 0x400 ;  /* 0x0000040000047882 */ /* 0x000fe20000000000 */
[----:B------:R-:W-:Y:S01]  /*15e0*/  MOV R0, UR26 ;  /* 0x0000001a00007c02 */ /* 0x000fe20008000f00 */
[----:B------:R-:W-:Y:S02]  /*15f0*/  UISETP.NE.AND UP0, UPT, UR54, URZ, UPT ;  /* 0x000000ff3600728c */ /* 0x000fe4000bf05270 */
[----:B------:R-:W-:Y:S01]  /*1600*/  USHF.L.U32 UR18, UR22, 0x6, URZ ;  /* 0x0000000616127899 */ /* 0x000fe200080006ff */
[----:B------:R-:W-:Y:S01]  /*1610*/  SHF.L.U32 R0, R0, 0x1f, RZ ;  /* 0x0000001f00007819 */ /* 0x000fe200000006ff */
[----:B------:R-:W-:Y:S01]  /*1620*/  USHF.L.U32 UR44, UR51, 0x6, URZ ;  /* 0x00000006332c7899 */ /* 0x000fe200080006ff */
[----:B------:R-:W-:Y:S01]  /*1630*/  UMOV UR27, URZ ;  /* 0x000000ff001b7c82 */ /* 0x000fe20008000000 */
[----:B------:R-:W-:Y:S01]  /*1640*/  UMOV UR22, URZ ;  /* 0x000000ff00167c82 */ /* 0x000fe20008000000 */
[----:B------:R-:W-:Y:S01]  /*1650*/  UMOV UR21, URZ ;  /* 0x000000ff00157c82 */ /* 0x000fe20008000000 */
[----:B------:R-:W-:Y:S01]  /*1660*/  UMOV UR20, URZ ;  /* 0x000000ff00147c82 */ /* 0x000fe20008000000 */
[----:B-1----:R-:W-:-:S04]  /*1670*/  ULEA UR36, UR36, UR4, 0x18 ;  /* 0x0000000424247291 */ /* 0x002fc8000f8ec0ff */
[----:B------:R-:W-:-:S09]  /*1680*/  ULEA UR4, UR30, UR36, 0x3 ;  /* 0x000000241e047291 */ /* 0x000fd2000f8e18ff */
[----:B------:R1:W2:Y:S01]  /*1690*/  SYNCS.PHASECHK.TRANS64.TRYWAIT P0, [UR4+0x68], R0 ;  /* 0x00006800ff0075a7 */ /* 0x0002a20008001104 */
[----:B------:R-:W-:Y:S05]  /*16a0*/  BRA.U !UP0, `(.L_x_18) ;  /* 0x0000000508947547 */ /* 0x000fea000b800000 */
[----:B------:R-:W3:Y:S01]  /*16b0*/  LDCU.128 UR12, c[0x0][0x480] ;  /* 0x00009000ff0c77ac */ /* 0x000ee20008000c00 */
[----:B------:R-:W4:Y:S01]  /*16c0*/  LDCU.128 UR8, c[0x0][0x490] ;  /* 0x00009200ff0877ac */ /* 0x000f220008000c00 */
[----:B------:R-:W1:Y:S01]  /*16d0*/  LDCU.64 UR20, c[0x0][0x4c0] ;  /* 0x00009800ff1477ac */ /* 0x000e620008000a00 */
[----:B------:R-:W1:Y:S01]  /*16e0*/  LDCU.64 UR16, c[0x0][0x4f0] ;  /* 0x00009e00ff1077ac */ /* 0x000e620008000a00 */
[----:B------:R-:W1:Y:S01]  /*16f0*/  LDCU UR19, c[0x0][0x4c8] ;  /* 0x00009900ff1377ac */ /* 0x000e620008000800 */
[----:B---3--:R-:W-:Y:S02]  /*1700*/  UIMAD.WIDE.U32 UR4, UR44, UR13, URZ ;  /* 0x0000000d2c0472a5 */ /* 0x008fe4000f8e00ff */
[----:B------:R-:W-:Y:S02]  /*1710*/  UISETP.NE.AND UP0, UPT, UR12, 0x1, UPT ;  /* 0x000000010c00788c */ /* 0x000fe4000bf05270 */
[----:B------:R-:W-:Y:S01]  /*1720*/  USHF.R.U32.HI UR5, URZ, UR14, UR5 ;  /* 0x0000000eff057299 */ /* 0x000fe20008011605 */
[----:B------:R-:W3:Y:S03]  /*1730*/  LDCU UR45, c[0x0][0x38c] ;  /* 0x00007180ff2d77ac */ /* 0x000ee60008000800 */
[----:B------:R-:W-:-:S02]  /*1740*/  USEL UR5, UR44, UR5, !UP0 ;  /* 0x000000052c057287 */ /* 0x000fc4000c000000 */
[----:B------:R-:W-:Y:S02]  /*1750*/  UISETP.NE.AND UP0, UPT, UR15, 0x1, UPT ;  /* 0x000000010f00788c */ /* 0x000fe4000bf05270 */
[----:B----4-:R-:W-:Y:S01]  /*1760*/  UIMAD.WIDE.U32 UR6, UR5, UR8, URZ ;  /* 0x00000008050672a5 */ /* 0x010fe2000f8e00ff */
[----:B------:R-:W4:Y:S01]  /*1770*/  LDCU UR8, c[0x0][0x4a0] ;  /* 0x00009400ff0877ac */ /* 0x000f220008000800 */
[----:B------:R-:W1:Y:S05]  /*1780*/  LDCU UR23, c[0x0][0x4cc] ;  /* 0x00009980ff1777ac */ /* 0x000e6a0008000800 */
[----:B------:R-:W-:Y:S01]  /*1790*/  UMOV UR4, UR7 ;  /* 0x0000000700047c82 */ /* 0x000fe20008000000 */
[----:B------:R-:W1:Y:S01]  /*17a0*/  LDCU.64 UR40, c[0x0][0x390] ;  /* 0x00007200ff2877ac */ /* 0x000e620008000a00 */
[----:B------:R-:W-:Y:S01]  /*17b0*/  USHF.R.U32.HI UR4, URZ, UR9, UR4 ;  /* 0x00000009ff047299 */ /* 0x000fe20008011604 */
[----:B------:R-:W1:Y:S03]  /*17c0*/  LDCU UR9, c[0x0][0x4ec] ;  /* 0x00009d80ff0977ac */ /* 0x000e660008000800 */
[----:B------:R-:W-:-:S02]  /*17d0*/  USEL UR4, UR5, UR4, !UP0 ;  /* 0x0000000405047287 */ /* 0x000fc4000c000000 */
[----:B------:R-:W-:Y:S02]  /*17e0*/  UISETP.NE.AND UP0, UPT, UR10, 0x1, UPT ;  /* 0x000000010a00788c */ /* 0x000fe4000bf05270 */
[----:B------:R-:W-:Y:S01]  /*17f0*/  UIMAD.WIDE.U32 UR6, UR4, UR11, URZ ;  /* 0x0000000b040672a5 */ /* 0x000fe2000f8e00ff */
[----:B------:R-:W1:Y:S01]  /*1800*/  LDCU.64 UR24, c[0x0][0x4d0] ;  /* 0x00009a00ff1877ac */ /* 0x000e620008000a00 */
[----:B------:R-:W-:-:S05]  /*1810*/  UIADD3 UR38, UPT, UPT, UR55, UR31, URZ ;  /* 0x0000001f37267290 */ /* 0x000fca000fffe0ff */
[----:B------:R-:W-:Y:S01]  /*1820*/  UMOV UR6, UR7 ;  /* 0x0000000700067c82 */ /* 0x000fe20008000000 */
[----:B------:R-:W-:Y:S02]  /*1830*/  UIADD3 UR7, UPT, UPT, -UR4, URZ, URZ ;  /* 0x000000ff04077290 */ /* 0x000fe4000fffe1ff */
[----:B----4-:R-:W-:Y:S02]  /*1840*/  USHF.R.U32.HI UR6, URZ, UR8, UR6 ;  /* 0x00000008ff067299 */ /* 0x010fe40008011606 */
[----:B------:R-:W-:Y:S02]  /*1850*/  UIADD3 UR8, UPT, UPT, -UR5, URZ, URZ ;  /* 0x000000ff05087290 */ /* 0x000fe4000fffe1ff */
[----:B------:R-:W-:Y:S02]  /*1860*/  USEL UR14, UR4, UR6, !UP0 ;  /* 0x00000006040e7287 */ /* 0x000fe4000c000000 */
[----:B------:R-:W-:Y:S02]  /*1870*/  UIMAD UR7, UR15, UR7, UR5 ;  /* 0x000000070f0772a4 */ /* 0x000fe4000f8e0205 */
[----:B------:R-:W-:-:S02]  /*1880*/  UIADD3 UR6, UPT, UPT, -UR14, URZ, URZ ;  /* 0x000000ff0e067290 */ /* 0x000fc4000fffe1ff */
[----:B------:R-:W-:Y:S02]  /*1890*/  UIMAD UR8, UR12, UR8, UR44 ;  /* 0x000000080c0872a4 */ /* 0x000fe4000f8e022c */
[----:B------:R-:W-:Y:S02]  /*18a0*/  UIMAD UR13, UR10, UR6, UR4 ;  /* 0x000000060a0d72a4 */ /* 0x000fe4000f8e0204 */
[----:B-1----:R-:W-:Y:S02]  /*18b0*/  UIMAD UR11, UR8, UR20, UR9 ;  /* 0x00000014080b72a4 */ /* 0x002fe4000f8e0209 */
[----:B------:R-:W-:Y:S01]  /*18c0*/  UIMAD UR12, UR7, UR21, UR16 ;  /* 0x00000015070c72a4 */ /* 0x000fe2000f8e0210 */
[----:B------:R-:W1:Y:S02]  /*18d0*/  LDCU.64 UR4, c[0x0][0x4f8] ;  /* 0x00009f00ff0477ac */ /* 0x000e640008000a00 */
[----:B------:R-:W4:Y:S01]  /*18e0*/  LDCU UR6, c[0x0][0x500] ;  /* 0x0000a000ff0677ac */ /* 0x000f220008000800 */
[----:B------:R-:W-:Y:S01]  /*18f0*/  UIMAD UR13, UR13, UR19, UR17 ;  /* 0x000000130d0d72a4 */ /* 0x000fe2000f8e0211 */
[----:B------:R-:W-:Y:S01]  /*1900*/  UMOV UR27, URZ ;  /* 0x000000ff001b7c82 */ /* 0x000fe20008000000 */
[----:B------:R-:W-:Y:S01]  /*1910*/  UMOV UR7, UR30 ;  /* 0x0000001e00077c82 */ /* 0x000fe20008000000 */
[----:B------:R-:W-:Y:S01]  /*1920*/  UMOV UR20, URZ ;  /* 0x000000ff00147c82 */ /* 0x000fe20008000000 */
[----:B------:R-:W-:Y:S01]  /*1930*/  UMOV UR21, URZ ;  /* 0x000000ff00157c82 */ /* 0x000fe20008000000 */
[----:B---3--:R-:W-:-:S07]  /*1940*/  UMOV UR22, URZ ;  /* 0x000000ff00167c82 */ /* 0x008fce0008000000 */
.L_x_23:
[----:B------:R-:W-:Y:S01]  /*1950*/  @!P2 MOV R3, 0x4000 ;  /* 0x000040000003a802 */ /* 0x000fe20000000f00 */
[----:B------:R-:W-:Y:S01]  /*1960*/  ULEA UR9, UR7, UR36, 0x3 ;  /* 0x0000002407097291 */ /* 0x000fe2000f8e18ff */
[----:B--2---:R-:W-:Y:S11]  /*1970*/  @P0 BRA `(.L_x_19) ;  /* 0x0000000000100947 */ /* 0x004ff60003800000 */
[----:B------:R-:W-:Y:S04]  /*1980*/  MOV R4, UR26 ;  /* 0x0000001a00047c02 */ /* 0x000fe80008000f00 */
[----:B------:R-:W-:Y:S04]  /*1990*/  SHF.L.U32 R4, R4, 0x1f, RZ ;  /* 0x0000001f04047819 */ /* 0x000fe800000006ff */
[----:B------:R-:W2:Y:S02]  /*19a0*/  SYNCS.PHASECHK.TRANS64.TRYWAIT P0, [UR9+0x68], R4 ;  /* 0x00006804ff0075a7 */ /* 0x000ea40008001109 */
[----:B--2---:R-:W-:Y:S05]  /*19b0*/  @!P0 BRA `(.L_x_20) ;  /* 0x0000006400308947 */ /* 0x004fea0003800000 */
.L_x_19:
[----:B------:R3:W-:Y:S01]  /*19c0*/  @!P2 SYNCS.ARRIVE.TRANS64 RZ, [UR9], R3 ;  /* 0x00000003ffffa9a7 */ /* 0x0007e20008000009 */
[----:B------:R-:W-:Y:S04]  /*19d0*/  BSSY.RECONVERGENT B0, `(.L_x_21) ;  /* 0x0000003000007945 */ /* 0x000fe80003800200 */
[----:B------:R-:W-:Y:S05]  /*19e0*/  @P3 BRA `(.L_x_22) ;  /* 0x0000000000043947 */ /* 0x000fea0003800000 */
[----:B-1--4-:R-:W-:Y:S05]  /*19f0*/  BPT.TRAP 0x1 ;  /* 0x000000040000795c */ /* 0x012fea0000300000 */
.L_x_22:
[----:B-1--4-:R-:W-:Y:S05]  /*1a00*/  BSYNC.RECONVERGENT B0 ;  /* 0x0000000000007941 */ /* 0x012fea0003800200 */
.L_x_21:
[----:B------:R-:W-:Y:S02]  /*1a10*/  UIADD3 UR8, UPT, UPT, UR7, 0x1, URZ ;  /* 0x0000000107087890 */ /* 0x000fe4000fffe0ff */
[----:B------:R-:W-:Y:S02]  /*1a20*/  UIMAD UR15, UR20, UR23, UR4 ;  /* 0x00000017140f72a4 */ /* 0x000fe4000f8e0204 */
[----:B------:R-:W-:Y:S02]  /*1a30*/  UISETP.NE.AND UP0, UPT, UR8, 0xd, UPT ;  /* 0x0000000d0800788c */ /* 0x000fe4000bf05270 */
[----:B------:R-:W-:Y:S02]  /*1a40*/  ULEA UR16, UR7, UR36, 0xd ;  /* 0x0000002407107291 */ /* 0x000fe4000f8e68ff */
[----:B------:R-:W-:Y:S02]  /*1a50*/  USEL UR10, URZ, 0x1, UP0 ;  /* 0x00000001ff0a7887 */ /* 0x000fe40008000000 */
[----:B------:R-:W-:Y:S02]  /*1a60*/  USEL UR30, UR8, URZ, UP0 ;  /* 0x000000ff081e7287 */ /* 0x000fe40008000000 */
[----:B------:R-:W-:Y:S02]  /*1a70*/  ULOP3.LUT UR26, UR26, UR10, URZ, 0x3c, !UPT ;  /* 0x0000000a1a1a7292 */ /* 0x000fe4000f8e3cff */
[----:B------:R-:W-:Y:S02]  /*1a80*/  ULEA UR8, UR30, UR36, 0x3 ;  /* 0x000000241e087291 */ /* 0x000fe4000f8e18ff */
[----:B------:R-:W-:Y:S02]  /*1a90*/  UIADD3 UR34, UP0, UPT, UR42, 0x80, URZ ;  /* 0x000000802a227890 */ /* 0x000fe4000ff1e0ff */
[----:B------:R-:W-:Y:S01]  /*1aa0*/  USHF.L.U32 UR10, UR27, 0x6, URZ ;  /* 0x000000061b0a7899 */ /* 0x000fe200080006ff */
[----:B--2---:R-:W-:Y:S01]  /*1ab0*/  MOV R0, UR26 ;  /* 0x0000001a00007c02 */ /* 0x004fe20008000f00 */
[----:B------:R-:W-:Y:S02]  /*1ac0*/  UIADD3.X UR35, UPT, UPT, URZ, UR43, URZ, UP0, !UPT ;  /* 0x0000002bff237290 */ /* 0x000fe400087fe4ff */
[----:B------:R-:W-:Y:S01]  /*1ad0*/  UIADD3 UR32, UP3, UPT, UR42, 0x200, URZ ;  /* 0x000002002a207890 */ /* 0x000fe2000ff7e0ff */
[----:B------:R-:W-:Y:S01]  /*1ae0*/  SHF.L.U32 R0, R0, 0x1f, RZ ;  /* 0x0000001f00007819 */ /* 0x000fe200000006ff */
[----:B------:R-:W-:Y:S02]  /*1af0*/  UIADD3 UR37, UPT, UPT, UR20, 0x1, URZ ;  /* 0x0000000114257890 */ /* 0x000fe4000fffe0ff */
[----:B------:R-:W-:Y:S01]  /*1b00*/  UIADD3.X UR33, UPT, UPT, URZ, UR43, URZ, UP3, !UPT ;  /* 0x0000002bff217290 */ /* 0x000fe20009ffe4ff */
[----:B------:R1:W2:Y:S01]  /*1b10*/  SYNCS.PHASECHK.TRANS64.TRYWAIT P0, [UR8+0x68], R0 ;  /* 0x00006800ff0075a7 */ /* 0x0002a20008001108 */
[----:B------:R-:W-:Y:S02]  /*1b20*/  UIMAD UR8, UR21, UR24, UR5 ;  /* 0x00000018150872a4 */ /* 0x000fe4000f8e0205 */
[----:B------:R-:W-:Y:S02]  /*1b30*/  UIMAD UR7, UR22, UR25, UR6 ;  /* 0x00000019160772a4 */ /* 0x000fe4000f8e0206 */
[----:B------:R-:W-:Y:S02]  /*1b40*/  ULEA UR15, UR8, UR15, 0x5 ;  /* 0x0000000f080f7291 */ /* 0x000fe4000f8e28ff */
[----:B------:R-:W-:Y:S02]  /*1b50*/  UIADD3 UR8, UPT, UPT, UR16, 0x3400, URZ ;  /* 0x0000340010087890 */ /* 0x000fe4000fffe0ff */
[----:B------:R-:W-:Y:S02]  /*1b60*/  ULEA UR7, UR7, UR15, 0xa ;  /* 0x0000000f07077291 */ /* 0x000fe4000f8e50ff */
[----:B------:R-:W-:Y:S02]  /*1b70*/  UIADD3 UR16, UPT, UPT, UR16, 0x1d400, URZ ;  /* 0x0001d40010107890 */ /* 0x000fe4000fffe0ff */
[----:B------:R-:W-:Y:S02]  /*1b80*/  UPRMT UR7, UR7, 0x5410, URZ ;  /* 0x0000541007077896 */ /* 0x000fe400080000ff */
[----:B------:R-:W-:Y:S02]  /*1b90*/  UISETP.NE.AND UP2, UPT, UR37, UR45, UPT ;  /* 0x0000002d2500728c */ /* 0x000fe4000bf45270 */
[----:B------:R-:W-:Y:S02]  /*1ba0*/  UIADD3 UR29, UPT, UPT, UR21, 0x1, URZ ;  /* 0x00000001151d7890 */ /* 0x000fe4000fffe0ff */
[----:B------:R-:W-:Y:S02]  /*1bb0*/  UIADD3 UR28, UPT, UPT, UR22, 0x1, URZ ;  /* 0x00000001161c7890 */ /* 0x000fe4000fffe0ff */
[----:B------:R-:W-:Y:S01]  /*1bc0*/  UIADD3 UR31, UPT, UPT, UR31, 0x1, URZ ;  /* 0x000000011f1f7890 */ /* 0x000fe2000fffe0ff */
[----:B------:R4:W-:Y:S01]  /*1bd0*/  UTMALDG.5D.IM2COL [UR8], [UR34], UR7 ;  /* 0x00000008220073b4 */ /* 0x0009e20008060007 */
[----:B------:R-:W-:Y:S01]  /*1be0*/  UMOV UR46, 0x0 ;  /* 0x00000000002e7882 */ /* 0x000fe20000000000 */
[----:B------:R-:W-:Y:S01]  /*1bf0*/  UMOV UR47, 0x10000000 ;  /* 0x10000000002f7882 */ /* 0x000fe20000000000 */
[----:B------:R-:W-:Y:S01]  /*1c00*/  UMOV UR17, UR9 ;  /* 0x0000000900117c82 */ /* 0x000fe20008000000 */
[----:B------:R-:W-:Y:S01]  /*1c10*/  @UP2 UIADD3 UR29, UPT, UPT, UR21, URZ, URZ ;  /* 0x000000ff151d2290 */ /* 0x000fe2000fffe0ff */
[----:B------:R-:W-:Y:S03]  /*1c20*/  UMOV UR19, UR10 ;  /* 0x0000000a00137c82 */ /* 0x000fe60008000000 */
[----:B------:R-:W-:Y:S01]  /*1c30*/  UISETP.NE.AND UP1, UPT, UR29, UR40, UPT ;  /* 0x000000281d00728c */ /* 0x000fe2000bf25270 */
[----:B------:R3:W-:Y:S10]  /*1c40*/  UTMALDG.5D [UR16], [UR32], desc[UR46] ;  /* 0x00002e10200075b4 */ /* 0x0007f40008021000 */
[----:B------:R-:W-:Y:S04]  /*1c50*/  @UP1 UIADD3 UR28, UPT, UPT, UR22, URZ, URZ ;  /* 0x000000ff161c1290 */ /* 0x000fe8000fffe0ff */
[----:B------:R-:W-:Y:S02]  /*1c60*/  UISETP.NE.AND UP0, UPT, UR28, UR41, UPT ;  /* 0x000000291c00728c */ /* 0x000fe4000bf05270 */
[----:B----4-:R-:W-:Y:S09]  /*1c70*/  UIADD3 UR8, UPT, UPT, UR27, 0x1, URZ ;  /* 0x000000011b087890 */ /* 0x010ff2000fffe0ff */
[----:B------:R-:W-:Y:S01]  /*1c80*/  @UP0 UIADD3 UR8, UPT, UPT, UR27, URZ, URZ ;  /* 0x000000ff1b080290 */ /* 0x000fe2000fffe0ff */
[----:B------:R-:W-:Y:S06]  /*1c90*/  UMOV UR7, UR30 ;  /* 0x0000001e00077c82 */ /* 0x000fec0008000000 */
[----:B------:R-:W-:Y:S01]  /*1ca0*/  UMOV UR27, UR8 ;  /* 0x00000008001b7c82 */ /* 0x000fe20008000000 */
[----:B---3--:R-:W-:Y:S02]  /*1cb0*/  USEL UR22, UR28, URZ, UP0 ;  /* 0x000000ff1c167287 */ /* 0x008fe40008000000 */
[----:B------:R-:W-:Y:S02]  /*1cc0*/  UISETP.NE.AND UP0, UPT, UR31, UR38, UPT ;  /* 0x000000261f00728c */ /* 0x000fe4000bf05270 */
[----:B------:R-:W-:Y:S02]  /*1cd0*/  USEL UR20, UR37, URZ, UP2 ;  /* 0x000000ff25147287 */ /* 0x000fe40009000000 */
[----:B------:R-:W-:Y:S05]  /*1ce0*/  USEL UR21, UR29, URZ, UP1 ;  /* 0x000000ff1d157287 */ /* 0x000fea0008800000 */
[----:B-1----:R-:W-:Y:S07]  /*1cf0*/  BRA.U UP0, `(.L_x_23) ;  /* 0xfffffffd00147547 */ /* 0x002fee000b83ffff */
.L_x_18:
[----:B------:R-:W-:Y:S01]  /*1d00*/  ULEA UR4, UR30, UR36, 0x3 ;  /* 0x000000241e047291 */ /* 0x000fe2000f8e18ff */
[----:B-1----:R-:W-:Y:S01]  /*1d10*/  MOV R0, UR26 ;  /* 0x0000001a00007c02 */ /* 0x002fe20008000f00 */
[----:B------:R-:W-:Y:S01]  /*1d20*/  @!P1 SYNCS.ARRIVE.TRANS64.A1T0 RZ, [UR36+0x108], RZ ;  /* 0x000108ffffff99a7 */ /* 0x000fe20008100024 */
[----:B------:R-:W-:Y:S02]  /*1d30*/  UISETP.GE.AND UP0, UPT, UR50, 0x1, UPT ;  /* 0x000000013200788c */ /* 0x000fe4000bf06270 */
[----:B------:R-:W-:-:S04]  /*1d40*/  SHF.L.U32 R0, R0, 0x1f, RZ ;  /* 0x0000001f00007819 */ /* 0x000fc800000006ff */
[----:B--2---:R1:W2:Y:S03]  /*1d50*/  SYNCS.PHASECHK.TRANS64.TRYWAIT P0, [UR4+0x68], R0 ;  /* 0x00006800ff0075a7 */ /* 0x0042a60008001104 */
[----:B------:R-:W-:Y:S05]  /*1d60*/  BRA.U !UP0, `(.L_x_24) ;  /* 0x00000005088c7547 */ /* 0x000fea000b800000 */
[----:B------:R-:W3:Y:S01]  /*1d70*/  LDCU.128 UR8, c[0x0][0x480] ;  /* 0x00009000ff0877ac */ /* 0x000ee20008000c00 */
[----:B------:R-:W4:Y:S01]  /*1d80*/  LDCU.128 UR32, c[0x0][0x490] ;  /* 0x00009200ff2077ac */ /* 0x000f220008000c00 */
[----:B------:R-:W1:Y:S01]  /*1d90*/  LDCU.64 UR28, c[0x0][0x4c0] ;  /* 0x00009800ff1c77ac */ /* 0x000e620008000a00 */
[----:B------:R-:W1:Y:S01]  /*1da0*/  LDCU UR13, c[0x0][0x4c8] ;  /* 0x00009900ff0d77ac */ /* 0x000e620008000800 */
[----:B------:R-:W1:Y:S01]  /*1db0*/  LDCU.64 UR16, c[0x0][0x4f0] ;  /* 0x00009e00ff1077ac */ /* 0x000e620008000a00 */
[----:B---3--:R-:W-:Y:S02]  /*1dc0*/  UIMAD.WIDE.U32 UR4, UR44, UR9, URZ ;  /* 0x000000092c0472a5 */ /* 0x008fe4000f8e00ff */
[----:B------:R-:W-:Y:S02]  /*1dd0*/  UISETP.NE.AND UP0, UPT, UR8, 0x1, UPT ;  /* 0x000000010800788c */ /* 0x000fe4000bf05270 */
[----:B------:R-:W-:Y:S01]  /*1de0*/  USHF.R.U32.HI UR5, URZ, UR10, UR5 ;  /* 0x0000000aff057299 */ /* 0x000fe20008011605 */
[----:B------:R-:W3:Y:S03]  /*1df0*/  LDCU UR9, c[0x0][0x4a0] ;  /* 0x00009400ff0977ac */ /* 0x000ee60008000800 */
[----:B------:R-:W-:-:S02]  /*1e00*/  USEL UR5, UR44, UR5, !UP0 ;  /* 0x000000052c057287 */ /* 0x000fc4000c000000 */
[----:B------:R-:W-:Y:S02]  /*1e10*/  UISETP.NE.AND UP0, UPT, UR11, 0x1, UPT ;  /* 0x000000010b00788c */ /* 0x000fe4000bf05270 */
[----:B----4-:R-:W-:Y:S01]  /*1e20*/  UIMAD.WIDE.U32 UR6, UR5, UR32, URZ ;  /* 0x00000020050672a5 */ /* 0x010fe2000f8e00ff */
[----:B------:R-:W1:Y:S01]  /*1e30*/  LDCU UR10, c[0x0][0x4ec] ;  /* 0x00009d80ff0a77ac */ /* 0x000e620008000800 */
[----:B------:R-:W4:Y:S05]  /*1e40*/  LDCU UR46, c[0x0][0x38c] ;  /* 0x00007180ff2e77ac */ /* 0x000f2a0008000800 */
[----:B------:R-:W-:Y:S01]  /*1e50*/  UMOV UR4, UR7 ;  /* 0x0000000700047c82 */ /* 0x000fe20008000000 */
[----:B------:R-:W1:Y:S01]  /*1e60*/  LDCU UR23, c[0x0][0x4cc] ;  /* 0x00009980ff1777ac */ /* 0x000e620008000800 */
[----:B------:R-:W-:Y:S01]  /*1e70*/  USHF.R.U32.HI UR4, URZ, UR33, UR4 ;  /* 0x00000021ff047299 */ /* 0x000fe20008011604 */
[----:B------:R-:W1:Y:S03]  /*1e80*/  LDCU.64 UR40, c[0x0][0x390] ;  /* 0x00007200ff2877ac */ /* 0x000e660008000a00 */
[----:B------:R-:W-:-:S02]  /*1e90*/  USEL UR4, UR5, UR4, !UP0 ;  /* 0x0000000405047287 */ /* 0x000fc4000c000000 */
[----:B------:R-:W-:Y:S02]  /*1ea0*/  UISETP.NE.AND UP0, UPT, UR34, 0x1, UPT ;  /* 0x000000012200788c */ /* 0x000fe4000bf05270 */
[----:B------:R-:W-:Y:S01]  /*1eb0*/  UIMAD.WIDE.U32 UR6, UR4, UR35, URZ ;  /* 0x00000023040672a5 */ /* 0x000fe2000f8e00ff */
[----:B------:R-:W1:Y:S01]  /*1ec0*/  LDCU.64 UR24, c[0x0][0x4d0] ;  /* 0x00009a00ff1877ac */ /* 0x000e620008000a00 */
[----:B------:R-:W-:-:S05]  /*1ed0*/  UIADD3 UR38, UPT, UPT, UR50, UR38, URZ ;  /* 0x0000002632267290 */ /* 0x000fca000fffe0ff */
[----:B------:R-:W-:Y:S01]  /*1ee0*/  UMOV UR6, UR7 ;  /* 0x0000000700067c82 */ /* 0x000fe20008000000 */
[----:B------:R-:W-:Y:S02]  /*1ef0*/  UIADD3 UR7, UPT, UPT, -UR5, URZ, URZ ;  /* 0x000000ff05077290 */ /* 0x000fe4000fffe1ff */
[----:B---3--:R-:W-:Y:S02]  /*1f00*/  USHF.R.U32.HI UR6, URZ, UR9, UR6 ;  /* 0x00000009ff067299 */ /* 0x008fe40008011606 */
[----:B------:R-:W-:Y:S02]  /*1f10*/  UIMAD UR7, UR8, UR7, UR44 ;  /* 0x00000007080772a4 */ /* 0x000fe4000f8e022c */
[----:B------:R-:W-:Y:S02]  /*1f20*/  USEL UR14, UR4, UR6, !UP0 ;  /* 0x00000006040e7287 */ /* 0x000fe4000c000000 */
[----:B------:R-:W-:Y:S02]  /*1f30*/  UIADD3 UR6, UPT, UPT, -UR4, URZ, URZ ;  /* 0x000000ff04067290 */ /* 0x000fe4000fffe1ff */
[----:B------:R-:W-:-:S02]  /*1f40*/  UIADD3 UR9, UPT, UPT, -UR14, URZ, URZ ;  /* 0x000000ff0e097290 */ /* 0x000fc4000fffe1ff */
[----:B------:R-:W-:Y:S02]  /*1f50*/  UIMAD UR12, UR11, UR6, UR5 ;  /* 0x000000060b0c72a4 */ /* 0x000fe4000f8e0205 */
[----:B------:R-:W-:Y:S02]  /*1f60*/  UIMAD UR9, UR34, UR9, UR4 ;  /* 0x00000009220972a4 */ /* 0x000fe4000f8e0204 */
[----:B-1----:R-:W-:Y:S01]  /*1f70*/  UIMAD UR11, UR7, UR28, UR10 ;  /* 0x0000001c070b72a4 */ /* 0x002fe2000f8e020a */
[----:B------:R-:W1:Y:S02]  /*1f80*/  LDCU.64 UR4, c[0x0][0x4f8] ;  /* 0x00009f00ff0477ac */ /* 0x000e640008000a00 */
[----:B------:R-:W3:Y:S01]  /*1f90*/  LDCU UR6, c[0x0][0x500] ;  /* 0x0000a000ff0677ac */ /* 0x000ee20008000800 */
[----:B------:R-:W-:Y:S02]  /*1fa0*/  UIMAD UR12, UR12, UR29, UR16 ;  /* 0x0000001d0c0c72a4 */ /* 0x000fe4000f8e0210 */
[----:B------:R-:W-:Y:S01]  /*1fb0*/  UIMAD UR13, UR9, UR13, UR17 ;  /* 0x0000000d090d72a4 */ /* 0x000fe2000f8e0211 */
[----:B------:R-:W-:Y:S01]  /*1fc0*/  UMOV UR37, UR50 ;  /* 0x0000003200257c82 */ /* 0x000fe20008000000 */
[----:B----4-:R-:W-:-:S10]  /*1fd0*/  UMOV UR7, UR30 ;  /* 0x0000001e00077c82 */ /* 0x010fd40008000000 */
.L_x_29:
[----:B------:R-:W-:Y:S01]  /*1fe0*/  @!P2 MOV R3, 0x4000 ;  /* 0x000040000003a802 */ /* 0x000fe20000000f00 */
[----:B------:R-:W-:Y:S01]  /*1ff0*/  ULEA UR9, UR7, UR36, 0x3 ;  /* 0x0000002407097291 */ /* 0x000fe2000f8e18ff */
[----:B--2---:R-:W-:Y:S11]  /*2000*/  @P0 BRA `(.L_x_25) ;  /* 0x0000000000100947 */ /* 0x004ff60003800000 */
[----:B------:R-:W-:Y:S04]  /*2010*/  MOV R4, UR26 ;  /* 0x0000001a00047c02 */ /* 0x000fe80008000f00 */
[----:B------:R-:W-:Y:S04]  /*2020*/  SHF.L.U32 R4, R4, 0x1f, RZ ;  /* 0x0000001f04047819 */ /* 0x000fe800000006ff */
[----:B------:R-:W2:Y:S02]  /*2030*/  SYNCS.PHASECHK.TRANS64.TRYWAIT P0, [UR9+0x68], R4 ;  /* 0x00006804ff0075a7 */ /* 0x000ea40008001109 */
[----:B--2---:R-:W-:Y:S05]  /*2040*/  @!P0 BRA `(.L_x_26) ;  /* 0x0000005c00a48947 */ /* 0x004fea0003800000 */
.L_x_25:
[----:B------:R4:W-:Y:S01]  /*2050*/  @!P2 SYNCS.ARRIVE.TRANS64 RZ, [UR9], R3 ;  /* 0x00000003ffffa9a7 */ /* 0x0009e20008000009 */
[----:B------:R-:W-:Y:S04]  /*2060*/  BSSY.RECONVERGENT B0, `(.L_x_27) ;  /* 0x0000003000007945 */ /* 0x000fe80003800200 */
[----:B------:R-:W-:Y:S05]  /*2070*/  @P3 BRA `(.L_x_28) ;  /* 0x0000000000043947 */ /* 0x000fea0003800000 */
[----:B-1-3--:R-:W-:Y:S05]  /*2080*/  BPT.TRAP 0x1 ;  /* 0x000000040000795c */ /* 0x00afea0000300000 */
.L_x_28:
[----:B-1-3--:R-:W-:Y:S05]  /*2090*/  BSYNC.RECONVERGENT B0 ;  /* 0x0000000000007941 */ /* 0x00afea0003800200 */
.L_x_27:
        /* <DEDUP_REMOVED lines=8> */
[----:B------:R-:W-:Y:S02]  /*2120*/  UIMAD UR10, UR21, UR24, UR5 ;  /* 0x00000018150a72a4 */ /* 0x000fe4000f8e0205 */
[----:B------:R-:W-:Y:S01]  /*2130*/  UIMAD UR7, UR22, UR25, UR6 ;  /* 0x00000019160772a4 */ /* 0x000fe2000f8e0206 */
[----:B--2---:R-:W-:Y:S01]  /*2140*/  MOV R0, UR26 ;  /* 0x0000001a00007c02 */ /* 0x004fe20008000f00 */
[----:B------:R-:W-:Y:S02]  /*2150*/  ULEA UR10, UR10, UR15, 0x5 ;  /* 0x0000000f0a0a7291 */ /* 0x000fe4000f8e28ff */
[----:B------:R-:W-:Y:S01]  /*2160*/  UIADD3 UR34, UP0, UPT, UR42, 0x80, URZ ;  /* 0x000000802a227890 */ /* 0x000fe2000ff1e0ff */
[----:B------:R-:W-:Y:S01]  /*2170*/  SHF.L.U32 R0, R0, 0x1f, RZ ;  /* 0x0000001f00007819 */ /* 0x000fe200000006ff */
[----:B------:R-:W-:Y:S02]  /*2180*/  ULEA UR7, UR7, UR10, 0xa ;  /* 0x0000000a07077291 */ /* 0x000fe4000f8e50ff */
[----:B------:R-:W-:Y:S01]  /*2190*/  USHF.L.U32 UR19, UR27, 0x6, URZ ;  /* 0x000000061b137899 */ /* 0x000fe200080006ff */
[----:B------:R1:W2:Y:S01]  /*21a0*/  SYNCS.PHASECHK.TRANS64.TRYWAIT P0, [UR8+0x68], R0 ;  /* 0x00006800ff0075a7 */ /* 0x0002a20008001108 */
[----:B------:R-:W-:Y:S02]  /*21b0*/  UIADD3.X UR35, UPT, UPT, URZ, UR43, URZ, UP0, !UPT ;  /* 0x0000002bff237290 */ /* 0x000fe400087fe4ff */
[----:B------:R-:W-:Y:S02]  /*21c0*/  UIADD3 UR8, UPT, UPT, UR16, 0x3400, URZ ;  /* 0x0000340010087890 */ /* 0x000fe4000fffe0ff */
[----:B------:R-:W-:Y:S02]  /*21d0*/  UPRMT UR7, UR7, 0x5410, URZ ;  /* 0x0000541007077896 */ /* 0x000fe400080000ff */
[----:B------:R-:W-:Y:S02]  /*21e0*/  UIADD3 UR32, UP3, UPT, UR42, 0x200, URZ ;  /* 0x000002002a207890 */ /* 0x000fe4000ff7e0ff */
[----:B------:R-:W-:Y:S02]  /*21f0*/  UIADD3 UR16, UPT, UPT, UR16, 0x1d400, URZ ;  /* 0x0001d40010107890 */ /* 0x000fe4000fffe0ff */
[----:B------:R-:W-:Y:S02]  /*2200*/  UIADD3.X UR33, UPT, UPT, URZ, UR43, URZ, UP3, !UPT ;  /* 0x0000002bff217290 */ /* 0x000fe40009ffe4ff */
[----:B------:R-:W-:Y:S02]  /*2210*/  UIADD3 UR31, UPT, UPT, UR20, 0x1, URZ ;  /* 0x00000001141f7890 */ /* 0x000fe4000fffe0ff */
[----:B------:R-:W-:Y:S02]  /*2220*/  UIADD3 UR29, UPT, UPT, UR21, 0x1, URZ ;  /* 0x00000001151d7890 */ /* 0x000fe4000fffe0ff */
[----:B------:R-:W-:Y:S02]  /*2230*/  UISETP.NE.AND UP2, UPT, UR31, UR46, UPT ;  /* 0x0000002e1f00728c */ /* 0x000fe4000bf45270 */
[----:B------:R-:W-:Y:S01]  /*2240*/  UIADD3 UR28, UPT, UPT, UR22, 0x1, URZ ;  /* 0x00000001161c7890 */ /* 0x000fe2000fffe0ff */
[----:B------:R-:W-:Y:S01]  /*2250*/  UMOV UR10, UR19 ;  /* 0x00000013000a7c82 */ /* 0x000fe20008000000 */
[----:B------:R-:W-:Y:S01]  /*2260*/  UMOV UR44, 0x0 ;  /* 0x00000000002c7882 */ /* 0x000fe20000000000 */
[----:B------:R3:W-:Y:S01]  /*2270*/  UTMALDG.5D.IM2COL [UR8], [UR34], UR7 ;  /* 0x00000008220073b4 */ /* 0x0007e20008060007 */
[----:B------:R-:W-:Y:S01]  /*2280*/  UMOV UR45, 0x10000000 ;  /* 0x10000000002d7882 */ /* 0x000fe20000000000 */
[----:B------:R-:W-:Y:S04]  /*2290*/  UMOV UR17, UR9 ;  /* 0x0000000900117c82 */ /* 0x000fe80008000000 */
[----:B------:R-:W-:Y:S01]  /*22a0*/  @UP2 UIADD3 UR29, UPT, UPT, UR21, URZ, URZ ;  /* 0x000000ff151d2290 */ /* 0x000fe2000fffe0ff */
[----:B------:R4:W-:Y:S03]  /*22b0*/  UTMALDG.5D [UR16], [UR32], desc[UR44] ;  /* 0x00002c10200075b4 */ /* 0x0009e60008021000 */
[----:B------:R-:W-:Y:S11]  /*22c0*/  UISETP.NE.AND UP1, UPT, UR29, UR40, UPT ;  /* 0x000000281d00728c */ /* 0x000ff6000bf25270 */
[----:B------:R-:W-:Y:S04]  /*22d0*/  @UP1 UIADD3 UR28, UPT, UPT, UR22, URZ, URZ ;  /* 0x000000ff161c1290 */ /* 0x000fe8000fffe0ff */
[----:B------:R-:W-:Y:S02]  /*22e0*/  UISETP.NE.AND UP0, UPT, UR28, UR41, UPT ;  /* 0x000000291c00728c */ /* 0x000fe4000bf05270 */
[----:B---3--:R-:W-:Y:S09]  /*22f0*/  UIADD3 UR8, UPT, UPT, UR27, 0x1, URZ ;  /* 0x000000011b087890 */ /* 0x008ff2000fffe0ff */
[----:B------:R-:W-:Y:S02]  /*2300*/  @UP0 UIADD3 UR8, UPT, UPT, UR27, URZ, URZ ;  /* 0x000000ff1b080290 */ /* 0x000fe4000fffe0ff */
[----:B------:R-:W-:Y:S05]  /*2310*/  UIADD3 UR7, UPT, UPT, UR37, -0x1, URZ ;  /* 0xffffffff25077890 */ /* 0x000fea000fffe0ff */
[----:B------:R-:W-:Y:S01]  /*2320*/  UMOV UR27, UR8 ;  /* 0x00000008001b7c82 */ /* 0x000fe20008000000 */
[----:B----4-:R-:W-:Y:S02]  /*2330*/  USEL UR22, UR28, URZ, UP0 ;  /* 0x000000ff1c167287 */ /* 0x010fe40008000000 */
[----:B------:R-:W-:Y:S02]  /*2340*/  UISETP.GT.U32.AND UP0, UPT, UR37, 0x1, UPT ;  /* 0x000000012500788c */ /* 0x000fe4000bf04070 */
[----:B------:R-:W-:Y:S02]  /*2350*/  USEL UR20, UR31, URZ, UP2 ;  /* 0x000000ff1f147287 */ /* 0x000fe40009000000 */
[----:B------:R-:W-:Y:S01]  /*2360*/  USEL UR21, UR29, URZ, UP1 ;  /* 0x000000ff1d157287 */ /* 0x000fe20008800000 */
[----:B------:R-:W-:Y:S01]  /*2370*/  UMOV UR37, UR7 ;  /* 0x0000000700257c82 */ /* 0x000fe20008000000 */
[----:B------:R-:W-:Y:S03]  /*2380*/  UMOV UR7, UR30 ;  /* 0x0000001e00077c82 */ /* 0x000fe60008000000 */
[----:B-1----:R-:W-:Y:S07]  /*2390*/  BRA.U UP0, `(.L_x_29) ;  /* 0xfffffffd00107547 */ /* 0x002fee000b83ffff */
.L_x_24:
[----:B------:R-:W-:Y:S01]  /*23a0*/  SHF.L.U32 R3, R2, 0x1f, RZ ;  /* 0x0000001f02037819 */ /* 0x000fe200000006ff */
[----:B------:R-:W-:-:S03]  /*23b0*/  NOP ;  /* 0x0000000000007918 */ /* 0x000fc60000000000 */
[----:B--2---:R-:W2:Y:S02]  /*23c0*/  SYNCS.PHASECHK.TRANS64.TRYWAIT P0, [UR36+0x110], R3 ;  /* 0x00011003ff0075a7 */ /* 0x004ea40008001124 */
[----:B--2---:R-:W-:Y:S05]  /*23d0*/  @!P0 BRA `(.L_x_30) ;  /* 0x0000005800d88947 */ /* 0x004fea0003800000 */
.L_x_120:
[----:B------:R-:W2:Y:S01]  /*23e0*/  LDS.128 R4, [UR36+0x150] ;  /* 0x00015024ff047984 */ /* 0x000ea20008000c00 */
[----:B------:R-:W-:Y:S02]  /*23f0*/  UIADD3 UR4, UPT, UPT, UR36, 0x118, URZ ;  /* 0x0000011824047890 */ /* 0x000fe4000fffe0ff */
[----:B------:R-:W-:Y:S01]  /*2400*/  UISETP.GE.AND UP0, UPT, UR39, 0x1, UPT ;  /* 0x000000012700788c */ /* 0x000fe2000bf06270 */
[----:B------:R-:W-:Y:S01]  /*2410*/  @!PT LDS RZ, [RZ] ;  /* 0x00000000fffff984 */ /* 0x000fe20000000800 */
[----:B------:R-:W-:Y:S01]  /*2420*/  @!PT LDS RZ, [RZ] ;  /* 0x00000000fffff984 */ /* 0x000fe20000000800 */
[----:B------:R-:W-:Y:S01]  /*2430*/  @!PT LDS RZ, [RZ] ;  /* 0x00000000fffff984 */ /* 0x000fe20000000800 */
[----:B------:R-:W-:Y:S01]  /*2440*/  @!PT LDS RZ, [RZ] ;  /* 0x00000000fffff984 */ /* 0x000fe20000000800 */
[----:B------:R3:W-:Y:S06]  /*2450*/  MEMBAR.ALL.CTA ;  /* 0x0000000000007992 */ /* 0x0007ec0000008000 */
[----:B---3--:R-:W3:Y:S01]  /*2460*/  FENCE.VIEW.ASYNC.S ;  /* 0x00000000000073c6 */ /* 0x008ee20000000000 */
[----:B------:R-:W-:-:S09]  /*2470*/  UPRMT UR4, URZ, 0x654, UR4 ;  /* 0x00000654ff047896 */ /* 0x000fd20008000004 */
[----:B---3--:R-:W-:Y:S01]  /*2480*/  SYNCS.ARRIVE.TRANS64.RED.A1T0 RZ, [UR4], RZ ;  /* 0x000000ffffff79a7 */ /* 0x008fe20008100404 */
[----:B--2---:R-:W-:-:S13]  /*2490*/  LOP3.LUT P0, RZ, R6, 0x1, RZ, 0xc0, !PT ;  /* 0x0000000106ff7812 */ /* 0x004fda000780c0ff */
[----:B------:R-:W-:Y:S01]  /*24a0*/  VOTEU.ANY UP1, P0 ;  /* 0x0000000000ff7886 */ /* 0x000fe20000020100 */
[----:B------:R-:W-:-:S13]  /*24b0*/  PLOP3.LUT P0, PT, PT, PT, UP1, 0x80, 0x8 ;  /* 0x000000000008781c */ /* 0x000fda0003f0f018 */
[----:B-1----:R-:W-:Y:S02]  /*24c0*/  @P0 MOV R0, R4 ;  /* 0x0000000400000202 */ /* 0x002fe40000000f00 */
[----:B------:R-:W-:Y:S02]  /*24d0*/  @P0 LOP3.LUT R4, R5, 0xffff, RZ, 0xc0, !PT ;  /* 0x0000ffff05040812 */ /* 0x000fe400078ec0ff */
[----:B------:R-:W-:Y:S02]  /*24e0*/  @P0 R2UR UR6, R0 ;  /* 0x00000000000602ca */ /* 0x000fe400000e0000 */
[----:B------:R-:W-:-:S11]  /*24f0*/  @P0 R2UR UR5, R4 ;  /* 0x00000000040502ca */ /* 0x000fd600000e0000 */
[----:B------:R-:W-:Y:S02]  /*2500*/  @UP1 UMOV UR49, UR6 ;  /* 0x0000000600311c82 */ /* 0x000fe40008000000 */
[----:B------:R-:W-:Y:S01]  /*2510*/  @UP1 UMOV UR48, UR5 ;  /* 0x0000000500301c82 */ /* 0x000fe20008000000 */
[----:B------:R-:W-:Y:S05]  /*2520*/  BRA.U !UP0, `(.L_x_31) ;  /* 0x0000000108d47547 */ /* 0x000fea000b800000 */
[----:B------:R-:W1:Y:S01]  /*2530*/  LDCU.128 UR16, c[0x0][0xc10] ;  /* 0x00018200ff1077ac */ /* 0x000e620008000c00 */
[----:B------:R-:W2:Y:S01]  /*2540*/  LDCU UR20, c[0x0][0xc20] ;  /* 0x00018400ff1477ac */ /* 0x000ea20008000800 */
[----:B------:R-:W3:Y:S01]  /*2550*/  LDCU UR13, c[0x0][0xc0c] ;  /* 0x00018180ff0d77ac */ /* 0x000ee20008000800 */
[----:B------:R-:W4:Y:S01]  /*2560*/  LDCU.64 UR14, c[0x0][0xc28] ;  /* 0x00018500ff0e77ac */ /* 0x000f220008000a00 */
[----:B------:R-:W-:Y:S02]  /*2570*/  UISETP.NE.AND UP3, UPT, UR39, 0x1, UPT ;  /* 0x000000012700788c */ /* 0x000fe4000bf65270 */
[----:B-1----:R-:W-:Y:S02]  /*2580*/  UIMAD.WIDE.U32 UR4, UR52, UR19, URZ ;  /* 0x00000013340472a5 */ /* 0x002fe4000f8e00ff */
[----:B------:R-:W-:Y:S02]  /*2590*/  UIMAD.WIDE.U32 UR6, UR53, UR16, URZ ;  /* 0x00000010350672a5 */ /* 0x000fe4000f8e00ff */
[----:B------:R-:W-:-:S02]  /*25a0*/  UISETP.NE.AND UP0, UPT, UR18, 0x1, UPT ;  /* 0x000000011200788c */ /* 0x000fc4000bf05270 */
[----:B------:R-:W-:Y:S01]  /*25b0*/  UIMAD.WIDE.U32 UR10, UR48, UR19, URZ ;  /* 0x00000013300a72a5 */ /* 0x000fe2000f8e00ff */
[----:B------:R-:W-:Y:S01]  /*25c0*/  UMOV UR4, UR5 ;  /* 0x0000000500047c82 */ /* 0x000fe20008000000 */
[----:B---3--:R-:W-:Y:S02]  /*25d0*/  UISETP.NE.AND UP2, UPT, UR13, 0x1, UPT ;  /* 0x000000010d00788c */ /* 0x008fe4000bf45270 */
[----:B--2---:R-:W-:Y:S02]  /*25e0*/  USHF.R.U32.HI UR5, URZ, UR20, UR4 ;  /* 0x00000014ff057299 */ /* 0x004fe40008011604 */
[----:B------:R-:W-:Y:S01]  /*25f0*/  UIMAD.WIDE.U32 UR8, UR49, UR16, URZ ;  /* 0x00000010310872a5 */ /* 0x000fe2000f8e00ff */
[----:B------:R-:W-:Y:S01]  /*2600*/  UMOV UR4, UR7 ;  /* 0x0000000700047c82 */ /* 0x000fe20008000000 */
[----:B------:R-:W-:Y:S02]  /*2610*/  USEL UR5, UR52, UR5, !UP0 ;  /* 0x0000000534057287 */ /* 0x000fe4000c000000 */
[----:B------:R-:W-:-:S02]  /*2620*/  USHF.R.U32.HI UR4, URZ, UR17, UR4 ;  /* 0x00000011ff047299 */ /* 0x000fc40008011604 */
[----:B----4-:R-:W-:Y:S02]  /*2630*/  UIMAD.WIDE.U32 UR6, UR5, UR14, URZ ;  /* 0x0000000e050672a5 */ /* 0x010fe4000f8e00ff */
[----:B------:R-:W-:Y:S01]  /*2640*/  USEL UR12, UR53, UR4, !UP2 ;  /* 0x00000004350c7287 */ /* 0x000fe2000d000000 */
[----:B------:R-:W-:Y:S02]  /*2650*/  UMOV UR8, UR9 ;  /* 0x0000000900087c82 */ /* 0x000fe40008000000 */
[----:B------:R-:W-:Y:S01]  /*2660*/  UMOV UR4, UR11 ;  /* 0x0000000b00047c82 */ /* 0x000fe20008000000 */
[----:B------:R-:W-:Y:S01]  /*2670*/  UIMAD.WIDE.U32 UR10, UR12, UR14, URZ ;  /* 0x0000000e0c0a72a5 */ /* 0x000fe2000f8e00ff */
[----:B------:R-:W-:Y:S01]  /*2680*/  UMOV UR6, UR7 ;  /* 0x0000000700067c82 */ /* 0x000fe20008000000 */
[----:B------:R-:W-:Y:S02]  /*2690*/  USHF.R.U32.HI UR4, URZ, UR20, UR4 ;  /* 0x00000014ff047299 */ /* 0x000fe40008011604 */
[----:B------:R-:W-:-:S02]  /*26a0*/  @UP3 USHF.R.U32.HI UR5, URZ, UR15, UR6 ;  /* 0x0000000fff053299 */ /* 0x000fc40008011606 */
[----:B------:R-:W-:Y:S01]  /*26b0*/  USHF.R.U32.HI UR17, URZ, UR17, UR8 ;  /* 0x00000011ff117299 */ /* 0x000fe20008011608 */
[----:B------:R-:W-:Y:S01]  /*26c0*/  UMOV UR6, UR11 ;  /* 0x0000000b00067c82 */ /* 0x000fe20008000000 */
[----:B------:R-:W-:Y:S02]  /*26d0*/  USEL UR4, UR48, UR4, !UP0 ;  /* 0x0000000430047287 */ /* 0x000fe4000c000000 */
[----:B------:R-:W-:Y:S02]  /*26e0*/  @UP3 USHF.R.U32.HI UR12, URZ, UR15, UR6 ;  /* 0x0000000fff0c3299 */ /* 0x000fe40008011606 */
[----:B------:R-:W-:Y:S02]  /*26f0*/  UIMAD UR6, UR39, UR5, URZ ;  /* 0x00000005270672a4 */ /* 0x000fe4000f8e02ff */
[----:B------:R-:W-:Y:S02]  /*2700*/  USEL UR5, UR49, UR17, !UP2 ;  /* 0x0000001131057287 */ /* 0x000fe4000d000000 */
[----:B------:R-:W-:-:S02]  /*2710*/  UIMAD UR8, UR39, UR12, URZ ;  /* 0x0000000c270872a4 */ /* 0x000fc4000f8e02ff */
[----:B------:R-:W-:Y:S02]  /*2720*/  UISETP.GE.AND UP0, UPT, UR4, UR6, UPT ;  /* 0x000000060400728c */ /* 0x000fe4000bf06270 */
[----:B------:R-:W-:Y:S02]  /*2730*/  UIMAD.WIDE.U32 UR6, UR4, UR14, URZ ;  /* 0x0000000e040672a5 */ /* 0x000fe4000f8e00ff */
[----:B------:R-:W-:Y:S02]  /*2740*/  UISETP.GE.OR UP0, UPT, UR5, UR8, UP0 ;  /* 0x000000080500728c */ /* 0x000fe40008706670 */
[----:B------:R-:W-:Y:S02]  /*2750*/  UIMAD.WIDE.U32 UR8, UR5, UR14, URZ ;  /* 0x0000000e050872a5 */ /* 0x000fe4000f8e00ff */
[----:B------:R-:W-:Y:S01]  /*2760*/  UIADD3 UR10, UPT, UPT, -UR4, URZ, URZ ;  /* 0x000000ff040a7290 */ /* 0x000fe2000fffe1ff */
[----:B------:R-:W-:Y:S02]  /*2770*/  UMOV UR6, UR7 ;  /* 0x0000000700067c82 */ /* 0x000fe40008000000 */
[----:B------:R-:W-:-:S02]  /*2780*/  USHF.R.U32.HI UR6, URZ, UR15, UR6 ;  /* 0x0000000fff067299 */ /* 0x000fc40008011606 */
[----:B------:R-:W-:Y:S02]  /*2790*/  UIMAD UR10, UR18, UR10, UR48 ;  /* 0x0000000a120a72a4 */ /* 0x000fe4000f8e0230 */
[----:B------:R-:W-:Y:S01]  /*27a0*/  USEL UR6, UR4, UR6, !UP3 ;  /* 0x0000000604067287 */ /* 0x000fe2000d800000 */
[----:B------:R-:W-:Y:S01]  /*27b0*/  @!UP0 UMOV UR7, UR9 ;  /* 0x0000000900078c82 */ /* 0x000fe20008000000 */
[----:B------:R-:W-:Y:S02]  /*27c0*/  UIADD3 UR9, UPT, UPT, -UR5, URZ, URZ ;  /* 0x000000ff05097290 */ /* 0x000fe4000fffe1ff */
[----:B------:R-:W-:Y:S02]  /*27d0*/  @!UP0 USHF.R.U32.HI UR7, URZ, UR15, UR7 ;  /* 0x0000000fff078299 */ /* 0x000fe40008011607 */
[----:B------:R-:W-:Y:S02]  /*27e0*/  UIADD3 UR8, UPT, UPT, -UR6, URZ, URZ ;  /* 0x000000ff06087290 */ /* 0x000fe4000fffe1ff */
[----:B------:R-:W-:-:S02]  /*27f0*/  @!UP0 USEL UR7, UR5, UR7, !UP3 ;  /* 0x0000000705078287 */ /* 0x000fc4000d800000 */
[----:B------:R-:W-:Y:S02]  /*2800*/  UIMAD UR8, UR39, UR8, UR4 ;  /* 0x00000008270872a4 */ /* 0x000fe4000f8e0204 */
[----:B------:R-:W-:Y:S02]  /*2810*/  @!UP0 UIADD3 UR6, UPT, UPT, UR6, -UR7, URZ ;  /* 0x8000000706068290 */ /* 0x000fe4000fffe0ff */
[----:B------:R-:W-:Y:S02]  /*2820*/  @!UP0 UIMAD UR7, UR8, UR12, UR7 ;  /* 0x0000000c080782a4 */ /* 0x000fe4000f8e0207 */
[----:B------:R-:W-:Y:S02]  /*2830*/  @!UP0 UIMAD UR4, UR39, UR6, UR5 ;  /* 0x00000006270482a4 */ /* 0x000fe4000f8e0205 */
[----:B------:R-:W-:Y:S02]  /*2840*/  UIMAD UR6, UR13, UR9, UR49 ;  /* 0x000000090d0672a4 */ /* 0x000fe4000f8e0231 */
[----:B------:R-:W-:Y:S01]  /*2850*/  UIMAD UR48, UR4, UR18, UR10 ;  /* 0x00000012043072a4 */ /* 0x000fe2000f8e020a */
[----:B------:R-:W-:-:S02]  /*2860*/  @!UP0 UMOV UR5, UR7 ;  /* 0x0000000700058c82 */ /* 0x000fc40008000000 */
[----:B------:R-:W-:-:S12]  /*2870*/  UIMAD UR49, UR5, UR13, UR6 ;  /* 0x0000000d053172a4 */ /* 0x000fd8000f8e0206 */
.L_x_31:
        /* <DEDUP_REMOVED lines=20> */
.L_x_32:
[----:B------:R-:W-:Y:S01]  /*29c0*/  R2UR UR5, R45 ;  /* 0x000000002d0572ca */ /* 0x000fe200000e0000 */
[----:B------:R-:W-:Y:S01]  /*29d0*/  UMOV UR31, UR38 ;  /* 0x00000026001f7c82 */ /* 0x000fe20008000000 */
[----:B------:R-:W-:Y:S02]  /*29e0*/  R2UR UR4, R44 ;  /* 0x000000002c0472ca */ /* 0x000fe400000e0000 */
[----:B------:R-:W-:Y:S02]  /*29f0*/  PLOP3.LUT P1, PT, PT, PT, PT, 0x80, 0x8 ;  /* 0x000000000008781c */ /* 0x000fe40003f2f070 */
[----:B------:R-:W-:-:S07]  /*2a00*/  LOP3.LUT R2, R2, 0x1, RZ, 0x3c, !PT ;  /* 0x0000000102027812 */ /* 0x000fce00078e3cff */
[----:B------:R-:W-:Y:S02]  /*2a10*/  UIADD3 UR51, UPT, UPT, UR49, UR5, URZ ;  /* 0x0000000531337290 */ /* 0x000fe4000fffe0ff */
[----:B------:R-:W-:Y:S01]  /*2a20*/  UIADD3 UR22, UPT, UPT, UR48, UR4, URZ ;  /* 0x0000000430167290 */ /* 0x000fe2000fffe0ff */
[----:B------:R-:W-:Y:S11]  /*2a30*/  BRA.U UP1, `(.L_x_33) ;  /* 0xffffffe901e07547 */ /* 0x000ff6000b83ffff */
[----:B------:R-:W-:Y:S01]  /*2a40*/  UIADD3 UR36, UPT, UPT, UR36, 0x68, URZ ;  /* 0x0000006824247890 */ /* 0x000fe2000fffe0ff */
[----:B------:R-:W-:-:S03]  /*2a50*/  MOV R2, UR26 ;  /* 0x0000001a00027c02 */ /* 0x000fc60008000f00 */
[----:B------:R-:W-:Y:S01]  /*2a60*/  ULEA UR4, UR30, UR36, 0x3 ;  /* 0x000000241e047291 */ /* 0x000fe2000f8e18ff */
[----:B------:R-:W-:-:S08]  /*2a70*/  SHF.L.U32 R2, R2, 0x1f, RZ ;  /* 0x0000001f02027819 */ /* 0x000fd000000006ff */
[----:B------:R-:W1:Y:S02]  /*2a80*/  SYNCS.PHASECHK.TRANS64.TRYWAIT P0, [UR4], R2 ;  /* 0x00000002ff0075a7 */ /* 0x000e640008001104 */
[----:B-1----:R-:W-:Y:S05]  /*2a90*/  @!P0 BRA `(.L_x_34) ;  /* 0x0000005400408947 */ /* 0x002fea0003800000 */
.L_x_122:
[----:B------:R-:W-:-:S04]  /*2aa0*/  UIADD3 UR4, UPT, UPT, UR30, 0x1, URZ ;  /* 0x000000011e047890 */ /* 0x000fc8000fffe0ff */
[----:B------:R-:W-:-:S04]  /*2ab0*/  UISETP.NE.AND UP0, UPT, UR4, 0xd, UPT ;  /* 0x0000000d0400788c */ /* 0x000fc8000bf05270 */
[----:B------:R-:W-:Y:S02]  /*2ac0*/  USEL UR5, URZ, 0x1, UP0 ;  /* 0x00000001ff057887 */ /* 0x000fe40008000000 */
[----:B------:R-:W-:Y:S02]  /*2ad0*/  USEL UR4, UR4, URZ, UP0 ;  /* 0x000000ff04047287 */ /* 0x000fe40008000000 */
[----:B------:R-:W-:Y:S02]  /*2ae0*/  ULOP3.LUT UR6, UR26, UR5, URZ, 0x3c, !UPT ;  /* 0x000000051a067292 */ /* 0x000fe4000f8e3cff */
[----:B------:R-:W-:-:S04]  /*2af0*/  ULEA UR5, UR4, UR36, 0x3 ;  /* 0x0000002404057291 */ /* 0x000fc8000f8e18ff */
[----:B-1----:R-:W-:-:S04]  /*2b00*/  MOV R2, UR6 ;  /* 0x0000000600027c02 */ /* 0x002fc80008000f00 */
[----:B------:R-:W-:-:S04]  /*2b10*/  SHF.L.U32 R2, R2, 0x1f, RZ ;  /* 0x0000001f02027819 */ /* 0x000fc800000006ff */
[----:B------:R-:W1:Y:S02]  /*2b20*/  SYNCS.PHASECHK.TRANS64.TRYWAIT P0, [UR5], R2 ;  /* 0x00000002ff0075a7 */ /* 0x000e640008001105 */
[----:B-1----:R-:W-:Y:S05]  /*2b30*/  @!P0 BRA `(.L_x_35) ;  /* 0x0000005400308947 */ /* 0x002fea0003800000 */
.L_x_124:
        /* <DEDUP_REMOVED lines=10> */
.L_x_126:
        /* <DEDUP_REMOVED lines=10> */
.L_x_128:
        /* <DEDUP_REMOVED lines=10> */
.L_x_130:
        /* <DEDUP_REMOVED lines=10> */
.L_x_132:
        /* <DEDUP_REMOVED lines=10> */
.L_x_134:
        /* <DEDUP_REMOVED lines=10> */
.L_x_136:
        /* <DEDUP_REMOVED lines=10> */
.L_x_138:
        /* <DEDUP_REMOVED lines=10> */
.L_x_140:
        /* <DEDUP_REMOVED lines=10> */
.L_x_142:
        /* <DEDUP_REMOVED lines=10> */
.L_x_144:
[----:B------:R-:W-:-:S04]  /*3180*/  UIADD3 UR4, UPT, UPT, UR4, 0x1, URZ ;  /* 0x0000000104047890 */ /* 0x000fc8000fffe0ff */
[----:B------:R-:W-:-:S04]  /*3190*/  UISETP.NE.AND UP0, UPT, UR4, 0xd, UPT ;  /* 0x0000000d0400788c */ /* 0x000fc8000bf05270 */
[----:B------:R-:W-:Y:S02]  /*31a0*/  USEL UR5, URZ, 0x1, UP0 ;  /* 0x00000001ff057887 */ /* 0x000fe40008000000 */
[----:B------:R-:W-:Y:S02]  /*31b0*/  USEL UR4, UR4, URZ, UP0 ;  /* 0x000000ff04047287 */ /* 0x000fe40008000000 */
[----:B------:R-:W-:Y:S02]  /*31c0*/  ULOP3.LUT UR5, UR6, UR5, URZ, 0x3c, !UPT ;  /* 0x0000000506057292 */ /* 0x000fe4000f8e3cff */
[----:B------:R-:W-:-:S04]  /*31d0*/  ULEA UR4, UR4, UR36, 0x3 ;  /* 0x0000002404047291 */ /* 0x000fc8000f8e18ff */
[----:B-1----:R-:W-:Y:S02]  /*31e0*/  IMAD.U32 R2, RZ, RZ, UR5 ;  /* 0x00000005ff027e24 */ /* 0x002fe4000f8e00ff */
[----:B------:R-:W-:-:S03]  /*31f0*/  MOV R0, UR4 ;  /* 0x0000000400007c02 */ /* 0x000fc60008000f00 */
[----:B------:R-:W-:-:S07]  /*3200*/  SHF.L.U32 R2, R2, 0x1f, RZ ;  /* 0x0000001f02027819 */ /* 0x000fce00000006ff */
.L_x_46:
[----:B-1----:R1:W2:Y:S02]  /*3210*/  SYNCS.PHASECHK.TRANS64.TRYWAIT P0, [R0+URZ], R2 ;  /* 0x00000002000075a7 */ /* 0x0022a400080011ff */
[----:B--2---:R-:W-:Y:S05]  /*3220*/  @!P0 NANOSLEEP.SYNCS 0x989680 ;  /* 0x009896800000895d */ /* 0x004fea0003900000 */
[----:B------:R-:W2:Y:S02]  /*3230*/  @!P0 SYNCS.PHASECHK.TRANS64 P0, [R0+URZ], R2 ;  /* 0x00000002000085a7 */ /* 0x000ea400080010ff */
[----:B--2---:R-:W-:Y:S05]  /*3240*/  @P0 EXIT ;  /* 0x000000000000094d */ /* 0x004fea0003800000 */
[----:B------:R-:W-:Y:S05]  /*3250*/  BRA `(.L_x_46) ;  /* 0xfffffffc00ec7947 */ /* 0x000fea000383ffff */
.L_x_17:
[----:B------:R-:W2:Y:S02]  /*3260*/  S2UR UR4, SR_CgaCtaId ;  /* 0x00000000000479c3 */ /* 0x000ea40000008800 */
[----:B--2---:R-:W-:-:S04]  /*3270*/  UISETP.NE.AND UP0, UPT, UR4, URZ, UPT ;  /* 0x000000ff0400728c */ /* 0x004fc8000bf05270 */
[----:B------:R-:W-:-:S09]  /*3280*/  UISETP.NE.OR UP0, UPT, UR15, 0x1, UP0 ;  /* 0x000000010f00788c */ /* 0x000fd20008705670 */
[----:B------:R-:W-:Y:S05]  /*3290*/  BRA.U UP0, `(.L_x_47) ;  /* 0x0000000100b47547 */ /* 0x000fea000b800000 */
[----:B------:R-:W2:Y:S01]  /*32a0*/  S2UR UR5, SR_CgaCtaId ;  /* 0x00000000000579c3 */ /* 0x000ea20000008800 */
[----:B------:R-:W-:Y:S01]  /*32b0*/  UMOV UR4, 0x400 ;  /* 0x0000040000047882 */ /* 0x000fe20000000000 */
[----:B------:R-:W-:Y:S01]  /*32c0*/  HFMA2 R3, -RZ, RZ, 0, 5.9604644775390625e-08 ;  /* 0x00000001ff037431 */ /* 0x000fe200000001ff */
[----:B------:R-:W-:Y:S01]  /*32d0*/  ISETP.NE.AND P0, PT, R0, RZ, PT ;  /* 0x000000ff0000720c */ /* 0x000fe20003f05270 */
[----:B------:R-:W-:Y:S01]  /*32e0*/  IMAD.MOV.U32 R8, RZ, RZ, RZ ;  /* 0x000000ffff087224 */ /* 0x000fe200078e00ff */
[----:B--2---:R-:W-:-:S04]  /*32f0*/  ULEA UR4, UR5, UR4, 0x18 ;  /* 0x0000000405047291 */ /* 0x004fc8000f8ec0ff */
[----:B------:R-:W-:Y:S02]  /*3300*/  UIADD3 UR5, UPT, UPT, UR4, 0x118, URZ ;  /* 0x0000011804057890 */ /* 0x000fe4000fffe0ff */
[----:B------:R-:W-:Y:S02]  /*3310*/  UIADD3 UR8, UPT, UPT, UR4, 0x110, URZ ;  /* 0x0000011004087890 */ /* 0x000fe4000fffe0ff */
[----:B------:R-:W-:-:S12]  /*3320*/  UPRMT UR5, URZ, 0x654, UR5 ;  /* 0x00000654ff057896 */ /* 0x000fd80008000005 */
.L_x_50:
[----:B------:R-:W-:Y:S01]  /*3330*/  SHF.L.U32 R6, R3, 0x1f, RZ ;  /* 0x0000001f03067819 */ /* 0x000fe200000006ff */
[----:B------:R-:W-:Y:S02]  /*3340*/  IMAD.U32 R4, RZ, RZ, UR8 ;  /* 0x00000008ff047e24 */ /* 0x000fe4000f8e00ff */
[----:B------:R-:W-:Y:S01]  /*3350*/  @!P0 IMAD.MOV.U32 R5, RZ, RZ, 0x10 ;  /* 0x00000010ff058424 */ /* 0x000fe200078e00ff */
[----:B------:R-:W2:Y:S02]  /*3360*/  SYNCS.PHASECHK.TRANS64.TRYWAIT P1, [UR4+0x118], R6 ;  /* 0x00011806ff0075a7 */ /* 0x000ea40008021104 */
[----:B------:R-:W-:-:S04]  /*3370*/  PRMT R4, R0, 0x654, R4 ;  /* 0x0000065400047816 */ /* 0x000fc80000000004 */
[----:B------:R-:W-:Y:S01]  /*3380*/  SEL R2, R4, R2, !P0 ;  /* 0x0000000204027207 */ /* 0x000fe20004000000 */
[----:B--2---:R-:W-:Y:S06]  /*3390*/  @!P1 BRA `(.L_x_48) ;  /* 0x0000005000209947 */ /* 0x004fec0003800000 */
.L_x_146:
[----:B------:R-:W-:Y:S01]  /*33a0*/  UIADD3 UR6, UPT, UPT, UR4, 0x150, URZ ;  /* 0x0000015004067890 */ /* 0x000fe2000fffe0ff */
[----:B------:R3:W-:Y:S01]  /*33b0*/  @!P0 SYNCS.ARRIVE.TRANS64.RED RZ, [R2+URZ], R5 ;  /* 0x0000000502ff89a7 */ /* 0x0007e200080004ff */
[----:B------:R-:W-:Y:S01]  /*33c0*/  UIADD3 UR7, UPT, UPT, UR4, 0x110, URZ ;  /* 0x0000011004077890 */ /* 0x000fe2000fffe0ff */
[----:B------:R-:W-:-:S08]  /*33d0*/  LOP3.LUT R3, R3, 0x1, RZ, 0x3c, !PT ;  /* 0x0000000103037812 */ /* 0x000fd000078e3cff */
[----:B------:R-:W-:Y:S06]  /*33e0*/  UGETNEXTWORKID.BROADCAST [UR6], [UR7] ;  /* 0x00000000060073ca */ /* 0x000fec0008000100 */
[----:B---3--:R-:W-:-:S04]  /*33f0*/  SHF.L.U32 R5, R8, 0x1f, RZ ;  /* 0x0000001f08057819 */ /* 0x008fc800000006ff */
[----:B------:R-:W3:Y:S02]  /*3400*/  SYNCS.PHASECHK.TRANS64.TRYWAIT P1, [UR4+0x110], R5 ;  /* 0x00011005ff0075a7 */ /* 0x000ee40008021104 */
[----:B---3--:R-:W-:Y:S05]  /*3410*/  @!P1 BRA `(.L_x_49) ;  /* 0x0000005000189947 */ /* 0x008fea0003800000 */
.L_x_148:
[----:B--2---:R-:W2:Y:S01]  /*3420*/  LDS.128 R4, [UR4+0x150] ;  /* 0x00015004ff047984 */ /* 0x004ea20008000c00 */
[----:B------:R-:W-:Y:S01]  /*3430*/  LOP3.LUT R8, R8, 0x1, RZ, 0x3c, !PT ;  /* 0x0000000108087812 */ /* 0x000fe200078e3cff */
[----:B------:R-:W-:Y:S01]  /*3440*/  @!PT LDS RZ, [RZ] ;  /* 0x00000000fffff984 */ /* 0x000fe20000000800 */
[----:B------:R-:W-:Y:S01]  /*3450*/  @!PT LDS RZ, [RZ] ;  /* 0x00000000fffff984 */ /* 0x000fe20000000800 */
[----:B------:R-:W-:Y:S01]  /*3460*/  @!PT LDS RZ, [RZ] ;  /* 0x00000000fffff984 */ /* 0x000fe20000000800 */
[----:B------:R-:W-:Y:S01]  /*3470*/  @!PT LDS RZ, [RZ] ;  /* 0x00000000fffff984 */ /* 0x000fe20000000800 */
[----:B------:R3:W-:Y:S06]  /*3480*/  MEMBAR.ALL.CTA ;  /* 0x0000000000007992 */ /* 0x0007ec0000008000 */
[----:B---3--:R-:W3:Y:S02]  /*3490*/  FENCE.VIEW.ASYNC.S ;  /* 0x00000000000073c6 */ /* 0x008ee40000000000 */
[----:B---3--:R-:W-:Y:S01]  /*34a0*/  SYNCS.ARRIVE.TRANS64.RED.A1T0 RZ, [UR5], RZ ;  /* 0x000000ffffff79a7 */ /* 0x008fe20008100405 */
[----:B--2---:R-:W-:-:S13]  /*34b0*/  LOP3.LUT P1, RZ, R6, 0x1, RZ, 0xc0, !PT ;  /* 0x0000000106ff7812 */ /* 0x004fda000782c0ff */
[----:B------:R-:W-:Y:S05]  /*34c0*/  @P1 BRA `(.L_x_50) ;  /* 0xfffffffc00981947 */ /* 0x000fea000383ffff */
[----:B------:R-:W-:-:S04]  /*34d0*/  SHF.L.U32 R0, R3, 0x1f, RZ ;  /* 0x0000001f03007819 */ /* 0x000fc800000006ff */
[----:B------:R-:W2:Y:S02]  /*34e0*/  SYNCS.PHASECHK.TRANS64 P0, [UR4+0x118], R0 ;  /* 0x00011800ff0075a7 */ /* 0x000ea40008001004 */
[----:B-12---:R-:W-:Y:S05]  /*34f0*/  @P0 EXIT ;  /* 0x000000000000094d */ /* 0x006fea0003800000 */
[----:B------:R-:W-:-:S07]  /*3500*/  MOV R0, UR4 ;  /* 0x0000000400007c02 */ /* 0x000fce0008000f00 */
.L_x_51:
[----:B-1----:R-:W-:-:S04]  /*3510*/  SHF.L.U32 R2, R3, 0x1f, RZ ;  /* 0x0000001f03027819 */ /* 0x002fc800000006ff */
[----:B------:R1:W2:Y:S03]  /*3520*/  SYNCS.PHASECHK.TRANS64.TRYWAIT P0, [R0+URZ+0x118], R2 ;  /* 0x00011802000075a7 */ /* 0x0002a600080011ff */
[----:B--2---:R-:W-:Y:S05]  /*3530*/  @!P0 NANOSLEEP.SYNCS 0x989680 ;  /* 0x009896800000895d */ /* 0x004fea0003900000 */
[----:B------:R-:W2:Y:S02]  /*3540*/  @!P0 SYNCS.PHASECHK.TRANS64 P0, [R0+URZ+0x118], R2 ;  /* 0x00011802000085a7 */ /* 0x000ea400080010ff */
[----:B--2---:R-:W-:Y:S05]  /*3550*/  @P0 EXIT ;  /* 0x000000000000094d */ /* 0x004fea0003800000 */
[----:B------:R-:W-:Y:S05]  /*3560*/  BRA `(.L_x_51) ;  /* 0xfffffffc00e87947 */ /* 0x000fea000383ffff */
.L_x_47:
[----:B------:R-:W-:-:S09]  /*3570*/  UISETP.NE.AND UP0, UPT, UR15, URZ, UPT ;  /* 0x000000ff0f00728c */ /* 0x000fd2000bf05270 */
[----:B------:R-:W-:Y:S05]  /*3580*/  BRA.U UP0, `(.L_x_52) ;  /* 0x0000000d00847547 */ /* 0x000fea000b800000 */
[----:B------:R-:W2:Y:S01]  /*3590*/  S2UR UR7, SR_CgaCtaId ;  /* 0x00000000000779c3 */ /* 0x000ea20000008800 */
[----:B------:R-:W-:Y:S01]  /*35a0*/  UMOV UR4, 0x40 ;  /* 0x0000004000047882 */ /* 0x000fe20000000000 */
[----:B------:R-:W-:Y:S01]  /*35b0*/  NOP ;  /* 0x0000000000007918 */ /* 0x000fe20000000000 */
[----:B------:R-:W-:Y:S01]  /*35c0*/  UMOV UR6, 0x400 ;  /* 0x0000040000067882 */ /* 0x000fe20000000000 */
[----:B--2---:R-:W-:Y:S02]  /*35d0*/  ULEA UR5, UR7, UR4, 0x18 ;  /* 0x0000000407057291 */ /* 0x004fe4000f8ec0ff */
[----:B------:R-:W-:-:S07]  /*35e0*/  ULEA UR6, UR7, UR6, 0x18 ;  /* 0x0000000607067291 */ /* 0x000fce000f8ec0ff */
[----:B------:R-:W2:Y:S02]  /*35f0*/  LDS.U8 R0, [UR5+0x1c] ;  /* 0x00001c05ff007984 */ /* 0x000ea40008000000 */
[----:B--2---:R-:W-:-:S13]  /*3600*/  ISETP.NE.AND P0, PT, R0, RZ, PT ;  /* 0x000000ff0000720c */ /* 0x004fda0003f05270 */
[----:B------:R-:W-:Y:S05]  /*3610*/  @P0 BRA `(.L_x_53) ;  /* 0x0000000000580947 */ /* 0x000fea0003800000 */
[----:B------:R-:W-:-:S13]  /*3620*/  ELECT P0, URZ, PT ;  /* 0x0000000000ff782f */ /* 0x000fda0003800000 */
[----:B------:R-:W-:Y:S05]  /*3630*/  @!P0 BRA `(.L_x_54) ;  /* 0x0000000000608947 */ /* 0x000fea0003800000 */
[----:B------:R-:W-:Y:S01]  /*3640*/  UMOV UR4, 0x10 ;  /* 0x0000001000047882 */ /* 0x000fe20000000000 */
[----:B------:R-:W-:Y:S01]  /*3650*/  HFMA2 R0, -RZ, RZ, 0, 5.9604644775390625e-08 ;  /* 0x00000001ff007431 */ /* 0x000fe200000001ff */
[----:B------:R-:W-:-:S03]  /*3660*/  MOV R2, 0xffff ;  /* 0x0000ffff00027802 */ /* 0x000fc60000000f00 */
[----:B------:R-:W-:Y:S04]  /*3670*/  DEPBAR.LE SB2, 0x36 ;  /* 0x0000ad800000791a */ /* 0x000fe80000000000 */
[----:B------:R-:W2:Y:S02]  /*3680*/  UTCATOMSWS.FIND_AND_SET.ALIGN UP0, UR4, UR4 ;  /* 0x00000004000475e3 */ /* 0x000ea40008000800 */
[----:B--2---:R-:W-:Y:S01]  /*3690*/  MOV R3, UR4 ;  /* 0x0000000400037c02 */ /* 0x004fe20008000f00 */
[----:B------:R-:W-:Y:S06]  /*36a0*/  BRA.U UP0, `(.L_x_55) ;  /* 0x0000000100187547 */ /* 0x000fec000b800000 */
.L_x_56:
[----:B------:R-:W-:Y:S05]  /*36b0*/  NANOSLEEP 0x64 ;  /* 0x000000640000795d */ /* 0x000fea0003800000 */
[----:B------:R-:W-:-:S05]  /*36c0*/  UMOV UR4, 0x10 ;  /* 0x0000001000047882 */ /* 0x000fca0000000000 */
[----:B------:R-:W-:Y:S04]  /*36d0*/  DEPBAR.LE SB2, 0x36 ;  /* 0x0000ad800000791a */ /* 0x000fe80000000000 */
[----:B------:R-:W2:Y:S02]  /*36e0*/  UTCATOMSWS.FIND_AND_SET.ALIGN UP0, UR4, UR4 ;  /* 0x00000004000475e3 */ /* 0x000ea40008000800 */
[----:B--2---:R-:W-:Y:S01]  /*36f0*/  MOV R3, UR4 ;  /* 0x0000000400037c02 */ /* 0x004fe20008000f00 */
[----:B------:R-:W-:Y:S05]  /*3700*/  BRA.U !UP0, `(.L_x_56) ;  /* 0xfffffffd08e87547 */ /* 0x000fea000b83ffff */
.L_x_55:
[-C--:B------:R-:W-:Y:S02]  /*3710*/  SHF.L.U32 R2, R2, R3.reuse, RZ ;  /* 0x0000000302027219 */ /* 0x080fe400000006ff */
[----:B------:R-:W-:Y:S01]  /*3720*/  SHF.L.U32 R0, R0, R3, RZ ;  /* 0x0000000300007219 */ /* 0x000fe200000006ff */
[----:B------:R-:W-:Y:S02]  /*3730*/  IMAD.SHL.U32 R3, R3, 0x20, RZ ;  /* 0x0000002003037824 */ /* 0x000fe400078e00ff */
[----:B------:R2:W-:Y:S04]  /*3740*/  ATOMS.OR RZ, [UR5+0x14], R2 ;  /* 0x00001402ffff798c */ /* 0x0005e8000b000005 */
[----:B------:R2:W-:Y:S04]  /*3750*/  ATOMS.OR RZ, [UR5+0x18], R0 ;  /* 0x00001800ffff798c */ /* 0x0005e8000b000005 */
[----:B------:R2:W-:Y:S01]  /*3760*/  STS [UR6+0x160], R3 ;  /* 0x00016003ff007988 */ /* 0x0005e20008000806 */
[----:B------:R-:W-:Y:S05]  /*3770*/  BRA `(.L_x_54) ;  /* 0x0000000000107947 */ /* 0x000fea0003800000 */
.L_x_53:
[----:B------:R-:W-:Y:S02]  /*3780*/  MOV R0, 0xffffffff ;  /* 0xffffffff00007802 */ /* 0x000fe40000000f00 */
[----:B------:R-:W-:-:S03]  /*3790*/  MOV R2, 0x37c0 ;  /* 0x000037c000027802 */ /* 0x000fc60000000f00 */
[----:B------:R2:W-:Y:S04]  /*37a0*/  STS [UR6+0x160], R0 ;  /* 0x00016000ff007988 */ /* 0x0005e80008000806 */
[----:B-12--5:R-:W-:Y:S05]  /*37b0*/  CALL.REL.NOINC `($__internal_1_$__cuda_sm10x_tcgen05_guardrail_trap_phase_invalid_during_alloc) ;  /* 0x0000005000ac7944 */ /* 0x026fea0003c00000 */
.L_x_54:
[----:B------:R-:W-:Y:S05]  /*37c0*/  WARPSYNC.ALL ;  /* 0x0000000000007948 */ /* 0x000fea0003800000 */
[----:B------:R-:W3:Y:S01]  /*37d0*/  S2UR UR4, SR_CgaCtaId ;  /* 0x00000000000479c3 */ /* 0x000ee20000008800 */
[----:B------:R-:W-:Y:S01]  /*37e0*/  UMOV UR20, 0x400 ;  /* 0x0000040000147882 */ /* 0x000fe20000000000 */
[----:B------:R-:W-:-:S06]  /*37f0*/  NOP ;  /* 0x0000000000007918 */ /* 0x000fcc0000000000 */
[----:B------:R-:W-:Y:S06]  /*3800*/  BAR.ARV 0x6, 0xa0 ;  /* 0x0182800000007b1d */ /* 0x000fec0000002000 */
[----:B------:R-:W4:Y:S01]  /*3810*/  LDCU.64 UR6, c[0x0][0x388] ;  /* 0x00007100ff0677ac */ /* 0x000f220008000a00 */
[----:B------:R-:W-:Y:S01]  /*3820*/  IMAD.MOV.U32 R8, RZ, RZ, 0x1 ;  /* 0x00000001ff087424 */ /* 0x000fe200078e00ff */
[----:B------:R-:W1:Y:S01]  /*3830*/  LDCU.64 UR8, c[0x0][0x390] ;  /* 0x00007200ff0877ac */ /* 0x000e620008000a00 */
[----:B------:R-:W-:Y:S01]  /*3840*/  UMOV UR23, URZ ;  /* 0x000000ff00177c82 */ /* 0x000fe20008000000 */
[----:B------:R-:W-:Y:S01]  /*3850*/  UMOV UR19, URZ ;  /* 0x000000ff00137c82 */ /* 0x000fe20008000000 */
[----:B---3--:R-:W-:Y:S01]  /*3860*/  ULEA UR20, UR4, UR20, 0x18 ;  /* 0x0000001404147291 */ /* 0x008fe2000f8ec0ff */
[----:B------:R-:W-:Y:S01]  /*3870*/  UMOV UR32, 0x0 ;  /* 0x0000000000207882 */ /* 0x000fe20000000000 */
[----:B------:R-:W-:-:S02]  /*3880*/  UMOV UR33, 0x4110490 ;  /* 0x0411049000217882 */ /* 0x000fc40000000000 */
[----:B------:R-:W-:Y:S01]  /*3890*/  UIADD3 UR22, UPT, UPT, UR20, 0x1d400, URZ ;  /* 0x0001d40014167890 */ /* 0x000fe2000fffe0ff */
[----:B------:R-:W-:Y:S01]  /*38a0*/  UMOV UR30, 0x0 ;  /* 0x00000000001e7882 */ /* 0x000fe20000000000 */
[----:B------:R-:W-:Y:S01]  /*38b0*/  UMOV UR31, 0x4110490 ;  /* 0x04110490001f7882 */ /* 0x000fe20000000000 */
[----:B----4-:R-:W-:Y:S02]  /*38c0*/  UIADD3 UR4, UPT, UPT, UR6, 0x3f, URZ ;  /* 0x0000003f06047890 */ /* 0x010fe4000fffe0ff */
[----:B------:R-:W2:Y:S01]  /*38d0*/  LDS R9, [UR20+0x160] ;  /* 0x00016014ff097984 */ /* 0x000ea20008000800 */
[----:B------:R-:W-:Y:S02]  /*38e0*/  USHF.R.U32.HI UR22, URZ, 0x4, UR22 ;  /* 0x00000004ff167899 */ /* 0x000fe40008011616 */
[----:B------:R-:W-:Y:S02]  /*38f0*/  USHF.R.S32.HI UR5, URZ, 0x1f, UR4 ;  /* 0x0000001fff057899 */ /* 0x000fe40008011404 */
[----:B------:R-:W-:-:S02]  /*3900*/  ULOP3.LUT UR22, UR22, 0x3fff, URZ, 0xc0, !UPT ;  /* 0x00003fff16167892 */ /* 0x000fc4000f8ec0ff */
[----:B------:R-:W-:Y:S01]  /*3910*/  ULEA.HI UR4, UR5, UR4, URZ, 0x6 ;  /* 0x0000000405047291 */ /* 0x000fe2000f8f30ff */
[----:B------:R-:W-:Y:S01]  /*3920*/  UMOV UR28, 0x0 ;  /* 0x00000000001c7882 */ /* 0x000fe20000000000 */
[----:B------:R-:W-:Y:S02]  /*3930*/  UMOV UR29, 0x4110490 ;  /* 0x04110490001d7882 */ /* 0x000fe40000000000 */
[----:B------:R-:W-:Y:S01]  /*3940*/  USHF.R.S32.HI UR4, URZ, 0x6, UR4 ;  /* 0x00000006ff047899 */ /* 0x000fe20008011404 */
[----:B------:R-:W-:Y:S01]  /*3950*/  UMOV UR26, 0x0 ;  /* 0x00000000001a7882 */ /* 0x000fe20000000000 */
[----:B------:R-:W-:Y:S02]  /*3960*/  UMOV UR27, 0x4110490 ;  /* 0x04110490001b7882 */ /* 0x000fe40000000000 */
[----:B------:R-:W-:-:S04]  /*3970*/  UIMAD UR4, UR4, UR7, URZ ;  /* 0x00000007040472a4 */ /* 0x000fc8000f8e02ff */
[----:B-1----:R-:W-:-:S04]  /*3980*/  UIMAD UR4, UR4, UR8, URZ ;  /* 0x00000008040472a4 */ /* 0x002fc8000f8e02ff */
[----:B------:R-:W-:Y:S02]  /*3990*/  UIMAD UR9, UR4, UR9, URZ ;  /* 0x00000009040972a4 */ /* 0x000fe4000f8e02ff */
[----:B------:R-:W-:Y:S02]  /*39a0*/  UIADD3 UR4, UPT, UPT, UR20, 0x3400, URZ ;  /* 0x0000340014047890 */ /* 0x000fe4000fffe0ff */
[----:B------:R-:W-:Y:S02]  /*39b0*/  UIADD3 UR34, UPT, UPT, UR9, -0x1, URZ ;  /* 0xffffffff09227890 */ /* 0x000fe4000fffe0ff */
[----:B------:R-:W-:Y:S02]  /*39c0*/  USHF.R.U32.HI UR5, URZ, 0x4, UR4 ;  /* 0x00000004ff057899 */ /* 0x000fe40008011604 */
[----:B------:R-:W-:Y:S02]  /*39d0*/  UIADD3 UR4, UPT, UPT, UR20, 0x118, URZ ;  /* 0x0000011814047890 */ /* 0x000fe4000fffe0ff */
[----:B------:R-:W-:-:S02]  /*39e0*/  ULOP3.LUT UR5, UR5, 0x3fff, URZ, 0xc0, !UPT ;  /* 0x00003fff05057892 */ /* 0x000fc4000f8ec0ff */
[----:B------:R-:W-:Y:S02]  /*39f0*/  UPRMT UR25, URZ, 0x654, UR4 ;  /* 0x00000654ff197896 */ /* 0x000fe40008000004 */
[----:B------:R-:W-:Y:S02]  /*3a00*/  ULOP3.LUT UR21, UR5, 0x10000, URZ, 0xfc, !UPT ;  /* 0x0001000005157892 */ /* 0x000fe4000f8efcff */
[----:B------:R-:W-:Y:S01]  /*3a10*/  UISETP.GE.AND UP3, UPT, UR9, 0x1, UPT ;  /* 0x000000010900788c */ /* 0x000fe2000bf66270 */
[C---:B--2---:R-:W-:Y:S01]  /*3a20*/  VIADD R3, R9.reuse, 0x40 ;  /* 0x0000004009037836 */ /* 0x044fe20000000000 */
[----:B------:R-:W-:-:S04]  /*3a30*/  LOP3.LUT R2, R9, 0xffff, RZ, 0xc0, !PT ;  /* 0x0000ffff09027812 */ /* 0x000fc800078ec0ff */
[----:B------:R-:W-:-:S05]  /*3a40*/  LOP3.LUT R3, R3, 0xffff, RZ, 0xc0, !PT ;  /* 0x0000ffff03037812 */ /* 0x000fca00078ec0ff */
[----:B------:R1:W-:Y:S02]  /*3a50*/  STL.64 [R1], R2 ;  /* 0x0000000201007387 */ /* 0x0003e40000100a00 */
[----:B-1----:R-:W-:-:S07]  /*3a60*/  CS2R R2, SRZ ;  /* 0x0000000000027805 */ /* 0x002fce000001ff00 */
.L_x_63:
[----:B-1----:R-:W-:-:S04]  /*3a70*/  SHF.L.U32 R4, R3, 0x1f, RZ ;  /* 0x0000001f03047819 */ /* 0x002fc800000006ff */
[----:B------:R-:W1:Y:S02]  /*3a80*/  SYNCS.PHASECHK.TRANS64.TRYWAIT P0, [UR20+0x110], R4 ;  /* 0x00011004ff0075a7 */ /* 0x000e640008001114 */
[----:B-12-4-:R-:W-:Y:S05]  /*3a90*/  @!P0 BRA `(.L_x_57) ;  /* 0x0000004800908947 */ /* 0x016fea0003800000 */
.L_x_150:
[----:B-1----:R-:W1:Y:S01]  /*3aa0*/  LDS.128 R4, [UR20+0x150] ;  /* 0x00015014ff047984 */ /* 0x002e620008000c00 */
[----:B------:R-:W-:Y:S01]  /*3ab0*/  ULEA UR24, UR23, UR20, 0x3 ;  /* 0x0000001417187291 */ /* 0x000fe2000f8e18ff */
[----:B------:R-:W-:Y:S01]  /*3ac0*/  SHF.L.U32 R0, R8, 0x1f, RZ ;  /* 0x0000001f08007819 */ /* 0x000fe200000006ff */
[----:B------:R-:W-:Y:S01]  /*3ad0*/  @!PT LDS RZ, [RZ] ;  /* 0x00000000fffff984 */ /* 0x000fe20000000800 */
[----:B------:R-:W-:Y:S01]  /*3ae0*/  @!PT LDS RZ, [RZ] ;  /* 0x00000000fffff984 */ /* 0x000fe20000000800 */
[----:B------:R-:W-:Y:S01]  /*3af0*/  @!PT LDS RZ, [RZ] ;  /* 0x00000000fffff984 */ /* 0x000fe20000000800 */
[----:B------:R-:W-:Y:S01]  /*3b00*/  @!PT LDS RZ, [RZ] ;  /* 0x00000000fffff984 */ /* 0x000fe20000000800 */
[----:B------:R2:W-:Y:S06]  /*3b10*/  MEMBAR.ALL.CTA ;  /* 0x0000000000007992 */ /* 0x0005ec0000008000 */
[----:B--2---:R-:W2:Y:S02]  /*3b20*/  FENCE.VIEW.ASYNC.S ;  /* 0x00000000000073c6 */ /* 0x004ea40000000000 */
[----:B--2---:R-:W-:Y:S01]  /*3b30*/  SYNCS.ARRIVE.TRANS64.RED.A1T0 RZ, [UR25], RZ ;  /* 0x000000ffffff79a7 */ /* 0x004fe20008100419 */
[----:B------:R-:W2:Y:S01]  /*3b40*/  SYNCS.PHASECHK.TRANS64.TRYWAIT P0, [UR24+0x130], R0 ;  /* 0x00013000ff0075a7 */ /* 0x000ea20008001118 */
[----:B-1----:R-:W-:Y:S01]  /*3b50*/  LOP3.LUT P3, RZ, R6, 0x1, RZ, 0xc0, !PT ;  /* 0x0000000106ff7812 */ /* 0x002fe2000786c0ff */
[----:B--2---:R-:W-:-:S12]  /*3b60*/  @!P0 BRA `(.L_x_58) ;  /* 0x0000004800748947 */ /* 0x004fd80003800000 */
.L_x_152:
[----:B------:R-:W-:Y:S05]  /*3b70*/  BRA.U !UP3, `(.L_x_59) ;  /* 0x000000010bf87547 */ /* 0x000fea000b800000 */
[----:B-1----:R-:W-:Y:S01]  /*3b80*/  IMAD.U32 R0, RZ, RZ, UR23 ;  /* 0x00000017ff007e24 */ /* 0x002fe2000f8e00ff */
[----:B------:R-:W-:-:S04]  /*3b90*/  ULEA UR4, UR19, UR20, 0x3 ;  /* 0x0000001413047291 */ /* 0x000fc8000f8e18ff */
[----:B------:R-:W-:-:S05]  /*3ba0*/  LEA R0, R0, R1, 0x2 ;  /* 0x0000000100007211 */ /* 0x000fca00078e10ff */
[----:B------:R1:W5:Y:S01]  /*3bb0*/  LDL R4, [R0] ;  /* 0x0000000000047983 */ /* 0x0003620000100800 */
[----:B------:R-:W-:Y:S01]  /*3bc0*/  UPLOP3.LUT UP2, UPT, UPT, UPT, UPT, 0x40, 0x4 ;  /* 0x000000000004789c */ /* 0x000fe20003f4e870 */
[----:B------:R-:W-:Y:S01]  /*3bd0*/  UMOV UR17, UR34 ;  /* 0x0000002200117c82 */ /* 0x000fe20008000000 */
[----:B-1----:R-:W-:-:S04]  /*3be0*/  SHF.L.U32 R0, R2, 0x1f, RZ ;  /* 0x0000001f02007819 */ /* 0x002fc800000006ff */
[----:B------:R1:W2:Y:S01]  /*3bf0*/  SYNCS.PHASECHK.TRANS64.TRYWAIT P2, [UR4], R0 ;  /* 0x00000000ff0075a7 */ /* 0x0002a20008041104 */
[----:B------:R-:W-:-:S05]  /*3c00*/  UMOV UR4, UR19 ;  /* 0x0000001300047c82 */ /* 0x000fca0008000000 */
.L_x_62:
[----:B------:R-:W-:Y:S01]  /*3c10*/  ULEA UR18, UR4, UR20, 0x3 ;  /* 0x0000001404127291 */ /* 0x000fe2000f8e18ff */
[----:B--234-:R-:W-:Y:S11]  /*3c20*/  @P2 BRA `(.L_x_60) ;  /* 0x00000000000c2947 */ /* 0x01cff60003800000 */
[----:B------:R-:W-:Y:S04]  /*3c30*/  SHF.L.U32 R5, R2, 0x1f, RZ ;  /* 0x0000001f02057819 */ /* 0x000fe800000006ff */
[----:B------:R-:W2:Y:S02]  /*3c40*/  SYNCS.PHASECHK.TRANS64.TRYWAIT P0, [UR18], R5 ;  /* 0x00000005ff0075a7 */ /* 0x000ea40008001112 */
[----:B--2---:R-:W-:Y:S05]  /*3c50*/  @!P0 BRA `(.L_x_61) ;  /* 0x0000004800508947 */ /* 0x004fea0003800000 */
.L_x_60:
[----:B------:R-:W-:Y:S01]  /*3c60*/  UISETP.NE.AND UP0, UPT, UR17, URZ, UPT ;  /* 0x000000ff1100728c */ /* 0x000fe2000bf05270 */
[----:B------:R-:W-:Y:S01]  /*3c70*/  PLOP3.LUT P2, PT, PT, PT, PT, 0x80, 0x8 ;  /* 0x000000000008781c */ /* 0x000fe20003f4f070 */
[----:B------:R-:W-:Y:S01]  /*3c80*/  UIADD3 UR5, UPT, UPT, UR4, 0x1, URZ ;  /* 0x0000000104057890 */ /* 0x000fe2000fffe0ff */
[----:B------:R-:W-:Y:S11]  /*3c90*/  ELECT P1, URZ, PT ;  /* 0x0000000000ff782f */ /* 0x000ff60003820000 */
[----:B------:R-:W-:Y:S02]  /*3ca0*/  @!UPT UIADD3 URZ, UPT, UPT, URZ, URZ, URZ ;  /* 0x000000fffffff290 */ /* 0x000fe4000fffe0ff */
[----:B-----5:R-:W-:Y:S01]  /*3cb0*/  @P1 R2UR.BROADCAST UR8, R4 ;  /* 0x00000000040812ca */ /* 0x020fe200008e0000 */
[----:B------:R-:W-:Y:S01]  /*3cc0*/  UISETP.NE.AND UP1, UPT, UR5, 0xd, UPT ;  /* 0x0000000d0500788c */ /* 0x000fe2000bf25270 */
[----:B------:R-:W-:Y:S01]  /*3cd0*/  PLOP3.LUT P0, PT, PT, PT, UP0, 0x80, 0x8 ;  /* 0x000000000008781c */ /* 0x000fe20003f0f008 */
[----:B------:R-:W-:Y:S02]  /*3ce0*/  ULEA UR10, UR4, UR22, 0x9 ;  /* 0x00000016040a7291 */ /* 0x000fe4000f8e48ff */
[----:B------:R-:W-:Y:S02]  /*3cf0*/  USEL UR6, URZ, 0x1, UP1 ;  /* 0x00000001ff067887 */ /* 0x000fe40008800000 */
[----:B------:R-:W-:Y:S02]  /*3d00*/  USEL UR19, UR5, URZ, UP1 ;  /* 0x000000ff05137287 */ /* 0x000fe40008800000 */
[----:B------:R-:W-:Y:S02]  /*3d10*/  ULEA UR14, UR4, UR21, 0x9 ;  /* 0x00000015040e7291 */ /* 0x000fe4000f8e48ff */
[----:B------:R-:W-:Y:S01]  /*3d20*/  @UP0 ULEA UR5, UR19, UR20, 0x3 ;  /* 0x0000001413050291 */ /* 0x000fe2000f8e18ff */
[----:B------:R-:W-:Y:S01]  /*3d30*/  LOP3.LUT R2, R2, UR6, RZ, 0x3c, !PT ;  /* 0x0000000602027c12 */ /* 0x000fe2000f8e3cff */
[----:B------:R-:W-:Y:S02]  /*3d40*/  UIADD3 UR6, UPT, UPT, UR10, 0x80, URZ ;  /* 0x000000800a067890 */ /* 0x000fe4000fffe0ff */
[----:B------:R-:W-:Y:S01]  /*3d50*/  UIADD3 UR4, UPT, UPT, UR14, 0x2, URZ ;  /* 0x000000020e047890 */ /* 0x000fe2000fffe0ff */
[----:B-1----:R-:W-:Y:S01]  /*3d60*/  @P0 SHF.L.U32 R0, R2, 0x1f, RZ ;  /* 0x0000001f02000819 */ /* 0x002fe200000006ff */
[----:B------:R-:W-:Y:S01]  /*3d70*/  UIADD3 UR12, UPT, UPT, UR10, 0x100, URZ ;  /* 0x000001000a0c7890 */ /* 0x000fe2000fffe0ff */
[----:B------:R-:W-:Y:S02]  /*3d80*/  UMOV UR11, 0x40004040 ;  /* 0x40004040000b7882 */ /* 0x000fe40000000000 */
[----:B------:R3:W4:Y:S01]  /*3d90*/  @P0 SYNCS.PHASECHK.TRANS64.TRYWAIT P2, [UR5], R0 ;  /* 0x00000000ff0005a7 */ /* 0x0007220008041105 */
[----:B------:R-:W-:Y:S11]  /*3da0*/  ELECT P0, URZ, PT ;  /* 0x0000000000ff782f */ /* 0x000ff60003800000 */
[----:B------:R-:W-:Y:S02]  /*3db0*/  @!UPT UIADD3 URZ, UPT, UPT, URZ, URZ, URZ ;  /* 0x000000fffffff290 */ /* 0x000fe4000fffe0ff */
[C---:B------:R-:W-:Y:S02]  /*3dc0*/  @P0 R2UR.BROADCAST UR16, R4.reuse ;  /* 0x00000000041002ca */ /* 0x040fe400008e0000 */
[----:B------:R-:W-:Y:S01]  /*3dd0*/  ELECT P0, URZ, PT ;  /* 0x0000000000ff782f */ /* 0x000fe20003800000 */
[----:B------:R-:W-:Y:S01]  /*3de0*/  UMOV UR15, 0x40004040 ;  /* 0x40004040000f7882 */ /* 0x000fe20000000000 */
[----:B------:R-:W-:Y:S01]  /*3df0*/  UMOV UR7, 0x40004040 ;  /* 0x4000404000077882 */ /* 0x000fe20000000000 */
[----:B------:R1:W-:Y:S01]  /*3e00*/  UTCHMMA gdesc[UR14], gdesc[UR10], tmem[UR8], tmem[UR32], idesc[UR33], UP2 ;  /* 0x00ff200a0e0075ea */ /* 0x0003e20009000008 */
[----:B------:R-:W-:Y:S01]  /*3e10*/  UPLOP3.LUT UP2, UPT, UPT, UPT, UPT, 0x80, 0x8 ;  /* 0x000000000008789c */ /* 0x000fe20003f4f070 */
[----:B------:R-:W-:Y:S01]  /*3e20*/  UMOV UR5, 0x40004040 ;  /* 0x4000404000057882 */ /* 0x000fe20000000000 */
[----:B------:R-:W-:Y:S01]  /*3e30*/  UMOV UR13, 0x40004040 ;  /* 0x40004040000d7882 */ /* 0x000fe20000000000 */
[----:B------:R-:W-:Y:S04]  /*3e40*/  UMOV UR9, 0x40004040 ;  /* 0x4000404000097882 */ /* 0x000fe80000000000 */
[----:B------:R2:W-:Y:S01]  /*3e50*/  UTCHMMA gdesc[UR4], gdesc[UR6], tmem[UR16], tmem[UR30], idesc[UR31], UPT ;  /* 0x00ff1e06040075ea */ /* 0x0005e2000b800010 */
[----:B-1----:R-:W-:Y:S01]  /*3e60*/  UIADD3 UR8, UPT, UPT, UR14, 0x4, URZ ;  /* 0x000000040e087890 */ /* 0x002fe2000fffe0ff */
[C---:B------:R-:W-:Y:S02]  /*3e70*/  @P0 R2UR.BROADCAST UR15, R4.reuse ;  /* 0x00000000040f02ca */ /* 0x040fe400008e0000 */
[----:B------:R-:W-:Y:S01]  /*3e80*/  ELECT P0, URZ, PT ;  /* 0x0000000000ff782f */ /* 0x000fe20003800000 */
[----:B------:R-:W-:Y:S02]  /*3e90*/  UIADD3 UR10, UPT, UPT, UR10, 0x180, URZ ;  /* 0x000001800a0a7890 */ /* 0x000fe4000fffe0ff */
[----:B--2---:R-:W-:Y:S10]  /*3ea0*/  UIADD3 UR6, UPT, UPT, UR14, 0x6, URZ ;  /* 0x000000060e067890 */ /* 0x004ff4000fffe0ff */
[----:B------:R-:W-:Y:S01]  /*3eb0*/  @P0 R2UR.BROADCAST UR14, R4 ;  /* 0x00000000040e02ca */ /* 0x000fe200008e0000 */
[----:B------:R-:W-:Y:S02]  /*3ec0*/  UIADD3 UR5, UPT, UPT, UR18, 0x68, URZ ;  /* 0x0000006812057890 */ /* 0x000fe4000fffe0ff */
[----:B------:R-:W-:Y:S01]  /*3ed0*/  UIADD3 UR4, UPT, UPT, UR17, 0x1, URZ ;  /* 0x0000000111047890 */ /* 0x000fe2000fffe0ff */
[----:B------:R1:W-:Y:S03]  /*3ee0*/  UTCHMMA gdesc[UR8], gdesc[UR12], tmem[UR15], tmem[UR28], idesc[UR29], UPT ;  /* 0x00ff1c0c080075ea */ /* 0x0003e6000b80000f */
[----:B------:R-:W-:Y:S03]  /*3ef0*/  UISETP.GT.U32.AND UP0, UPT, UR4, 0x1, UPT ;  /* 0x000000010400788c */ /* 0x000fe6000bf04070 */
[----:B------:R-:W-:Y:S03]  /*3f00*/  UMOV UR4, UR19 ;  /* 0x0000001300047c82 */ /* 0x000fe60008000000 */
[----:B------:R3:W-:Y:S01]  /*3f10*/  UTCHMMA gdesc[UR6], gdesc[UR10], tmem[UR14], tmem[UR26], idesc[UR27], UPT ;  /* 0x00ff1a0a060075ea */ /* 0x0007e2000b80000e */
[----:B------:R3:W-:Y:S01]  /*3f20*/  UTCBAR [UR5], URZ ;  /* 0x000000ff050073e9 */ /* 0x0007e200080000ff */
[----:B-1----:R-:W-:Y:S07]  /*3f30*/  UIADD3 UR8, UPT, UPT, UR17, -0x1, URZ ;  /* 0xffffffff11087890 */ /* 0x002fee000fffe0ff */
[----:B------:R-:W-:Y:S01]  /*3f40*/  UMOV UR17, UR8 ;  /* 0x0000000800117c82 */ /* 0x000fe20008000000 */
[----:B------:R-:W-:Y:S05]  /*3f50*/  BRA.U UP0, `(.L_x_62) ;  /* 0xfffffffd002c7547 */ /* 0x000fea000b83ffff */
.L_x_59:
[----:B------:R-:W-:Y:S01]  /*3f60*/  UIADD3 UR4, UPT, UPT, UR23, 0x1, URZ ;  /* 0x0000000117047890 */ /* 0x000fe2000fffe0ff */
[----:B------:R-:W-:Y:S01]  /*3f70*/  LOP3.LUT R3, R3, 0x1, RZ, 0x3c, !PT ;  /* 0x0000000103037812 */ /* 0x000fe200078e3cff */
[----:B---3--:R-:W-:Y:S02]  /*3f80*/  UIADD3 UR5, UPT, UPT, UR24, 0x120, URZ ;  /* 0x0000012018057890 */ /* 0x008fe4000fffe0ff */
[----:B------:R-:W-:-:S04]  /*3f90*/  UISETP.NE.AND UP0, UPT, UR4, 0x2, UPT ;  /* 0x000000020400788c */ /* 0x000fc8000bf05270 */
[----:B------:R-:W-:Y:S02]  /*3fa0*/  USEL UR6, URZ, 0x1, UP0 ;  /* 0x00000001ff067887 */ /* 0x000fe40008000000 */
[----:B------:R-:W-:Y:S01]  /*3fb0*/  USEL UR23, UR4, URZ, UP0 ;  /* 0x000000ff04177287 */ /* 0x000fe20008000000 */
[----:B------:R2:W-:Y:S03]  /*3fc0*/  UTCBAR [UR5], URZ ;  /* 0x000000ff050073e9 */ /* 0x0005e600080000ff */
[----:B------:R-:W-:Y:S01]  /*3fd0*/  LOP3.LUT R8, R8, UR6, RZ, 0x3c, !PT ;  /* 0x0000000608087c12 */ /* 0x000fe2000f8e3cff */
[----:B------:R-:W-:Y:S07]  /*3fe0*/  @P3 BRA `(.L_x_63) ;  /* 0xfffffff800a03947 */ /* 0x000fee000383ffff */
[----:B------:R-:W3:Y:S01]  /*3ff0*/  S2UR UR6, SR_CgaCtaId ;  /* 0x00000000000679c3 */ /* 0x000ee20000008800 */
[----:B------:R-:W-:Y:S01]  /*4000*/  ELECT P0, URZ, PT ;  /* 0x0000000000ff782f */ /* 0x000fe20003800000 */
[----:B-1----:R-:W-:Y:S01]  /*4010*/  IMAD.MOV.U32 R0, RZ, RZ, 0x1 ;  /* 0x00000001ff007424 */ /* 0x002fe200078e00ff */
[----:B------:R-:W-:Y:S01]  /*4020*/  UIADD3 UR20, UPT, UPT, UR20, 0x130, URZ ;  /* 0x0000013014147890 */ /* 0x000fe2000fffe0ff */
[----:B------:R-:W-:Y:S01]  /*4030*/  SHF.L.U32 R2, R8, 0x1f, RZ ;  /* 0x0000001f08027819 */ /* 0x000fe200000006ff */
[----:B------:R-:W-:-:S03]  /*4040*/  UMOV UR4, 0x40 ;  /* 0x0000004000047882 */ /* 0x000fc60000000000 */
[----:B------:R-:W-:Y:S01]  /*4050*/  UVIRTCOUNT.DEALLOC.SMPOOL 0x80 ;  /* 0x000000800000784c */ /* 0x000fe20000000000 */
[----:B---3--:R-:W-:Y:S02]  /*4060*/  ULEA UR6, UR6, UR4, 0x18 ;  /* 0x0000000406067291 */ /* 0x008fe4000f8ec0ff */
[----:B------:R-:W-:-:S07]  /*4070*/  ULEA UR4, UR23, UR20, 0x3 ;  /* 0x0000001417047291 */ /* 0x000fce000f8e18ff */
[----:B------:R1:W-:Y:S02]  /*4080*/  @P0 STS.U8 [UR6+0x1c], R0 ;  /* 0x00001c00ff000988 */ /* 0x0003e40008000006 */
[----:B------:R-:W3:Y:S02]  /*4090*/  SYNCS.PHASECHK.TRANS64.TRYWAIT P0, [UR4], R2 ;  /* 0x00000002ff0075a7 */ /* 0x000ee40008001104 */
[----:B-1-3--:R-:W-:Y:S05]  /*40a0*/  @!P0 BRA `(.L_x_64) ;  /* 0x0000004400548947 */ /* 0x00afea0003800000 */
.L_x_155:
[----:B------:R-:W-:-:S04]  /*40b0*/  UIADD3 UR4, UPT, UPT, UR23, 0x1, URZ ;  /* 0x0000000117047890 */ /* 0x000fc8000fffe0ff */
[----:B------:R-:W-:-:S04]  /*40c0*/  UISETP.NE.AND UP0, UPT, UR4, 0x2, UPT ;  /* 0x000000020400788c */ /* 0x000fc8000bf05270 */
[----:B--2---:R-:W-:Y:S02]  /*40d0*/  USEL UR5, URZ, 0x1, UP0 ;  /* 0x00000001ff057887 */ /* 0x004fe40008000000 */
[----:B------:R-:W-:-:S04]  /*40e0*/  USEL UR4, UR4, URZ, UP0 ;  /* 0x000000ff04047287 */ /* 0x000fc80008000000 */
[----:B------:R-:W-:Y:S01]  /*40f0*/  ULEA UR4, UR4, UR20, 0x3 ;  /* 0x0000001404047291 */ /* 0x000fe2000f8e18ff */
[----:B-1----:R-:W-:-:S04]  /*4100*/  LOP3.LUT R2, R8, UR5, RZ, 0x3c, !PT ;  /* 0x0000000508027c12 */ /* 0x002fc8000f8e3cff */
[----:B------:R-:W-:-:S04]  /*4110*/  SHF.L.U32 R2, R2, 0x1f, RZ ;  /* 0x0000001f02027819 */ /* 0x000fc800000006ff */
[----:B------:R-:W1:Y:S02]  /*4120*/  SYNCS.PHASECHK.TRANS64.TRYWAIT P0, [UR4], R2 ;  /* 0x00000002ff0075a7 */ /* 0x000e640008001104 */
[----:B-1----:R-:W-:Y:S05]  /*4130*/  @!P0 BRA `(.L_x_65) ;  /* 0x0000004400488947 */ /* 0x002fea0003800000 */
.L_x_157:
[----:B------:R-:W-:Y:S01]  /*4140*/  NOP ;  /* 0x0000000000007918 */ /* 0x000fe20000000000 */
[----:B-1----:R-:W1:Y:S01]  /*4150*/  LDS R0, [UR6+0x14] ;  /* 0x00001406ff007984 */ /* 0x002e620008000800 */
[----:B------:R-:W-:Y:S01]  /*4160*/  LOP3.LUT R3, R9, 0xffff, RZ, 0xc0, !PT ;  /* 0x0000ffff09037812 */ /* 0x000fe200078ec0ff */
[----:B------:R-:W-:-:S03]  /*4170*/  IMAD.MOV.U32 R2, RZ, RZ, 0xffff ;  /* 0x0000ffffff027424 */ /* 0x000fc600078e00ff */
[----:B------:R-:W-:-:S04]  /*4180*/  SHF.R.U32.HI R3, RZ, 0x5, R3 ;  /* 0x00000005ff037819 */ /* 0x000fc80000011603 */
[----:B------:R-:W-:-:S04]  /*4190*/  SHF.L.U32 R2, R2, R3, RZ ;  /* 0x0000000302027219 */ /* 0x000fc800000006ff */
[----:B-1----:R-:W-:-:S04]  /*41a0*/  LOP3.LUT R0, R0, R2, RZ, 0xc0, !PT ;  /* 0x0000000200007212 */ /* 0x002fc800078ec0ff */
[----:B------:R-:W-:Y:S01]  /*41b0*/  ISETP.NE.AND P0, PT, R0, R2, PT ;  /* 0x000000020000720c */ /* 0x000fe20003f05270 */
[----:B------:R-:W-:-:S05]  /*41c0*/  IMAD.MOV.U32 R0, RZ, RZ, 0x1 ;  /* 0x00000001ff007424 */ /* 0x000fca00078e00ff */
[----:B------:R-:W-:-:S07]  /*41d0*/  SHF.L.U32 R0, R0, R3, RZ ;  /* 0x0000000300007219 */ /* 0x000fce00000006ff */
[----:B------:R-:W-:Y:S05]  /*41e0*/  @P0 BRA `(.L_x_66) ;  /* 0x00000000005c0947 */ /* 0x000fea0003800000 */
[----:B------:R-:W1:Y:S02]  /*41f0*/  LDS R3, [UR6+0x18] ;  /* 0x00001806ff037984 */ /* 0x000e640008000800 */
[----:B-1----:R-:W-:-:S04]  /*4200*/  LOP3.LUT R3, R3, R0, RZ, 0xc0, !PT ;  /* 0x0000000003037212 */ /* 0x002fc800078ec0ff */
[----:B------:R-:W-:-:S13]  /*4210*/  ISETP.NE.AND P0, PT, R3, R0, PT ;  /* 0x000000000300720c */ /* 0x000fda0003f05270 */
[----:B------:R-:W-:Y:S05]  /*4220*/  @P0 BRA `(.L_x_67) ;  /* 0x0000000000400947 */ /* 0x000fea0003800000 */
[----:B------:R-:W-:Y:S01]  /*4230*/  R2UR UR4, R2 ;  /* 0x00000000020472ca */ /* 0x000fe200000e0000 */
[----:B------:R-:W1:Y:S01]  /*4240*/  S2R R3, SR_LANEID ;  /* 0x0000000000037919 */ /* 0x000e620000000000 */
[----:B------:R-:W-:-:S04]  /*4250*/  LOP3.LUT R0, RZ, R0, RZ, 0x33, !PT ;  /* 0x00000000ff007212 */ /* 0x000fc800078e33ff */
[----:B------:R-:W2:Y:S07]  /*4260*/  REDUX UR7, R0 ;  /* 0x00000000000773c4 */ /* 0x000eae0000000000 */
[----:B------:R-:W-:-:S03]  /*4270*/  ULOP3.LUT UR5, URZ, UR4, URZ, 0x33, !UPT ;  /* 0x00000004ff057292 */ /* 0x000fc6000f8e33ff */
[----:B------:R-:W-:Y:S02]  /*4280*/  VOTEU.ANY UR4, UPT, PT ;  /* 0x0000000000047886 */ /* 0x000fe400038e0100 */
[----:B------:R-:W-:Y:S01]  /*4290*/  UFLO.U32 UR4, UR4 ;  /* 0x00000004000472bd */ /* 0x000fe200080e0000 */
[----:B------:R-:W-:-:S04]  /*42a0*/  IMAD.U32 R2, RZ, RZ, UR5 ;  /* 0x00000005ff027e24 */ /* 0x000fc8000f8e00ff */
[----:B------:R-:W3:Y:S02]  /*42b0*/  REDUX UR8, R2 ;  /* 0x00000000020873c4 */ /* 0x000ee40000000000 */
[----:B------:R1:W-:Y:S01]  /*42c0*/  UTCATOMSWS.AND URZ, UR5 ;  /* 0x0000000500ff79e3 */ /* 0x0003e20008000000 */
[----:B--2---:R-:W-:Y:S01]  /*42d0*/  IMAD.U32 R0, RZ, RZ, UR7 ;  /* 0x00000007ff007e24 */ /* 0x004fe2000f8e00ff */
[----:B-1----:R-:W-:Y:S01]  /*42e0*/  ISETP.EQ.U32.AND P0, PT, R3, UR4, PT ;  /* 0x0000000403007c0c */ /* 0x002fe2000bf02070 */
[----:B---3--:R-:W-:-:S12]  /*42f0*/  IMAD.U32 R2, RZ, RZ, UR8 ;  /* 0x00000008ff027e24 */ /* 0x008fd8000f8e00ff */
[----:B------:R1:W-:Y:S04]  /*4300*/  @P0 ATOMS.AND RZ, [UR6+0x14], R2 ;  /* 0x00001402ffff098c */ /* 0x0003e8000a800006 */
[----:B------:R1:W-:Y:S01]  /*4310*/  @P0 ATOMS.AND RZ, [UR6+0x18], R0 ;  /* 0x00001800ffff098c */ /* 0x0003e2000a800006 */
[----:B------:R-:W-:Y:S05]  /*4320*/  BRA `(.L_x_68) ;  /* 0x0000000000147947 */ /* 0x000fea0003800000 */
.L_x_67:
[----:B------:R-:W-:Y:S02]  /*4330*/  MOV R2, 0x4350 ;  /* 0x0000435000027802 */ /* 0x000fe40000000f00 */
[----:B----45:R-:W-:Y:S05]  /*4340*/  CALL.REL.NOINC `($__internal_0_$__cuda_sm10x_tcgen05_guardrail_trap_col_being_dealloced_not_returned_by_alloc) ;  /* 0x0000004400bc7944 */ /* 0x030fea0003c00000 */
[----:B------:R-:W-:Y:S05]  /*4350*/  BRA `(.L_x_68) ;  /* 0x0000000000087947 */ /* 0x000fea0003800000 */
.L_x_66:
[----:B------:R-:W-:Y:S02]  /*4360*/  MOV R2, 0x4380 ;  /* 0x0000438000027802 */ /* 0x000fe40000000f00 */
[----:B----45:R-:W-:Y:S05]  /*4370*/  CALL.REL.NOINC `($__internal_2_$__cuda_sm10x_tcgen05_guardrail_trap_unallocated_columns_being_dealloced) ;  /* 0x0000004400c87944 */ /* 0x030fea0003c00000 */
.L_x_68:
[----:B------:R-:W-:Y:S01]  /*4380*/  NOP ;  /* 0x0000000000007918 */ /* 0x000fe20000000000 */
[----:B------:R-:W-:Y:S05]  /*4390*/  EXIT ;  /* 0x000000000000794d */ /* 0x000fea0003800000 */
.L_x_52:
[----:B------:R-:W-:-:S09]  /*43a0*/  UISETP.NE.OR UP0, UPT, UR15, 0x3, !UP2 ;  /* 0x000000030f00788c */ /* 0x000fd2000d705670 */
[----:B------:R-:W-:Y:S05]  /*43b0*/  BRA.U UP0, `(.L_x_69) ;  /* 0x0000001100747547 */ /* 0x000fea000b800000 */
[----:B------:R-:W2:Y:S01]  /*43c0*/  LDC.64 R2, c[0x0][0x988] ;  /* 0x00026200ff027b82 */ /* 0x000ea20000000a00 */
[----:B------:R-:W3:Y:S01]  /*43d0*/  LDCU UR27, c[0x0][0x370] ;  /* 0x00006e00ff1b77ac */ /* 0x000ee20008000800 */
[----:B------:R-:W-:Y:S01]  /*43e0*/  R2UR UR45, R44 ;  /* 0x000000002c2d72ca */ /* 0x000fe200000e0000 */
[----:B------:R-:W-:Y:S01]  /*43f0*/  IMAD.MOV.U32 R11, RZ, RZ, 0x1 ;  /* 0x00000001ff0b7424 */ /* 0x000fe200078e00ff */
[----:B------:R-:W-:Y:S01]  /*4400*/  R2UR UR44, R45 ;  /* 0x000000002d2c72ca */ /* 0x000fe200000e0000 */
[----:B------:R-:W4:Y:S01]  /*4410*/  LDCU.128 UR28, c[0x0][0xc10] ;  /* 0x00018200ff1c77ac */ /* 0x000f220008000c00 */
[----:B------:R-:W-:Y:S02]  /*4420*/  IMAD.MOV.U32 R10, RZ, RZ, RZ ;  /* 0x000000ffff0a7224 */ /* 0x000fe400078e00ff */
[----:B------:R-:W1:Y:S01]  /*4430*/  S2UR UR6, SR_CgaCtaId ;  /* 0x00000000000679c3 */ /* 0x000e620000008800 */
[----:B------:R-:W4:Y:S01]  /*4440*/  LDCU UR26, c[0x0][0x374] ;  /* 0x00006e80ff1a77ac */ /* 0x000f220008000800 */
[----:B------:R-:W-:Y:S01]  /*4450*/  IMAD.MOV.U32 R9, RZ, RZ, 0x1000 ;  /* 0x00001000ff097424 */ /* 0x000fe200078e00ff */
[----:B------:R-:W3:Y:S05]  /*4460*/  LDCU.128 UR32, c[0x0][0xa80] ;  /* 0x00015000ff2077ac */ /* 0x000eea0008000c00 */
[----:B------:R-:W3:Y:S01]  /*4470*/  LDC.64 R12, c[0x0][0x348] ;  /* 0x0000d200ff0c7b82 */ /* 0x000ee20000000a00 */
[----:B------:R-:W3:Y:S01]  /*4480*/  LDCU UR17, c[0x0][0xc0c] ;  /* 0x00018180ff1177ac */ /* 0x000ee20008000800 */
[----:B------:R-:W3:Y:S01]  /*4490*/  LDCU UR47, c[0x0][0xc20] ;  /* 0x00018400ff2f77ac */ /* 0x000ee20008000800 */
[----:B--2---:R-:W-:Y:S01]  /*44a0*/  ISETP.NE.U32.AND P0, PT, R2, RZ, PT ;  /* 0x000000ff0200720c */ /* 0x004fe20003f05070 */
[----:B------:R-:W2:Y:S03]  /*44b0*/  LDCU UR4, c[0x0][0xc30] ;  /* 0x00018600ff0477ac */ /* 0x000ea60008000800 */
[----:B------:R-:W-:Y:S01]  /*44c0*/  ISETP.NE.AND.EX P0, PT, R3, RZ, PT, P0 ;  /* 0x000000ff0300720c */ /* 0x000fe20003f05300 */
[----:B------:R-:W2:Y:S01]  /*44d0*/  LDCU.128 UR40, c[0x0][0xa90] ;  /* 0x00015200ff2877ac */ /* 0x000ea20008000c00 */
[----:B------:R-:W2:Y:S01]  /*44e0*/  LDC.64 R2, c[0x0][0x990] ;  /* 0x00026400ff027b82 */ /* 0x000ea20000000a00 */
[----:B------:R-:W-:Y:S01]  /*44f0*/  UMOV UR24, 0x400 ;  /* 0x0000040000187882 */ /* 0x000fe20000000000 */
[----:B----4-:R-:W-:-:S02]  /*4500*/  UIMAD.WIDE.U32 UR8, UR26, UR31, URZ ;  /* 0x0000001f1a0872a5 */ /* 0x010fc4000f8e00ff */
[----:B-1----:R-:W-:Y:S02]  /*4510*/  ULEA UR24, UR6, UR24, 0x18 ;  /* 0x0000001806187291 */ /* 0x002fe4000f8ec0ff */
[----:B---3--:R-:W-:Y:S02]  /*4520*/  UIMAD.WIDE.U32 UR6, UR27, UR28, URZ ;  /* 0x0000001c1b0672a5 */ /* 0x008fe4000f8e00ff */
[----:B------:R-:W-:Y:S02]  /*4530*/  UISETP.NE.AND UP5, UPT, UR32, 0x1, UPT ;  /* 0x000000012000788c */ /* 0x000fe4000bfa5270 */
[----:B------:R-:W-:Y:S02]  /*4540*/  UIADD3 UR36, UPT, UPT, UR24, 0x118, URZ ;  /* 0x0000011818247890 */ /* 0x000fe4000fffe0ff */
[----:B------:R-:W-:Y:S01]  /*4550*/  UISETP.GE.AND UP0, UPT, UR39, 0x1, UPT ;  /* 0x000000012700788c */ /* 0x000fe2000bf06270 */
[----:B------:R-:W-:Y:S01]  /*4560*/  UMOV UR38, UR7 ;  /* 0x0000000700267c82 */ /* 0x000fe20008000000 */
[----:B------:R-:W-:Y:S01]  /*4570*/  UMOV UR37, UR9 ;  /* 0x0000000900257c82 */ /* 0x000fe20008000000 */
[----:B------:R-:W-:-:S02]  /*4580*/  UISETP.NE.AND UP1, UPT, UR17, 0x1, UPT ;  /* 0x000000011100788c */ /* 0x000fc4000bf25270 */
[----:B------:R-:W-:Y:S01]  /*4590*/  UISETP.NE.AND UP0, UPT, UR30, 0x1, UPT ;  /* 0x000000011e00788c */ /* 0x000fe2000bf05270 */
[----:B------:R-:W-:Y:S01]  /*45a0*/  UMOV UR23, URZ ;  /* 0x000000ff00177c82 */ /* 0x000fe20008000000 */
[----:B------:R-:W1:Y:S01]  /*45b0*/  LDCU UR48, c[0x0][0xaa0] ;  /* 0x00015400ff3077ac */ /* 0x000e620008000800 */
[----:B------:R-:W-:Y:S02]  /*45c0*/  UPLOP3.LUT UP4, UPT, UPT, UPT, UPT, 0x40, 0x4 ;  /* 0x000000000004789c */ /* 0x000fe40003f8e870 */
[----:B------:R-:W-:Y:S01]  /*45d0*/  UISETP.NE.AND UP6, UPT, UR39, 0x1, UPT ;  /* 0x000000012700788c */ /* 0x000fe2000bfc5270 */
[----:B------:R-:W3:Y:S01]  /*45e0*/  LDCU.64 UR18, c[0x0][0xc28] ;  /* 0x00018500ff1277ac */ /* 0x000ee20008000a00 */
[----:B--2---:R-:W-:Y:S02]  /*45f0*/  UISETP.NE.AND UP2, UPT, UR4, 0x1, UPT ;  /* 0x000000010400788c */ /* 0x004fe4000bf45270 */
[----:B------:R-:W-:Y:S02]  /*4600*/  UPRMT UR36, URZ, 0x654, UR36 ;  /* 0x00000654ff247896 */ /* 0x000fe40008000024 */
[----:B------:R-:W-:-:S02]  /*4610*/  USHF.R.U32.HI UR38, URZ, UR29, UR38 ;  /* 0x0000001dff267299 */ /* 0x000fc40008011626 */
[----:B------:R-:W-:Y:S02]  /*4620*/  USHF.R.U32.HI UR37, URZ, UR47, UR37 ;  /* 0x0000002fff257299 */ /* 0x000fe40008011625 */
[----:B------:R-:W-:Y:S02]  /*4630*/  UISETP.NE.AND UP1, UPT, UR35, 0x1, UPT ;  /* 0x000000012300788c */ /* 0x000fe4000bf25270 */
[----:B------:R-:W-:Y:S01]  /*4640*/  UISETP.NE.AND UP0, UPT, UR42, 0x1, UPT ;  /* 0x000000012a00788c */ /* 0x000fe2000bf05270 */
[----:B------:R-:W-:-:S10]  /*4650*/  VOTEU.ANY UP5, P0 ;  /* 0x0000000000ff7886 */ /* 0x000fd400000a0100 */
.L_x_78:
[----:B------:R-:W-:Y:S04]  /*4660*/  SHF.L.U32 R4, R10, 0x1f, RZ ;  /* 0x0000001f0a047819 */ /* 0x000fe800000006ff */
[----:B--2---:R-:W2:Y:S02]  /*4670*/  SYNCS.PHASECHK.TRANS64.TRYWAIT P0, [UR24+0x110], R4 ;  /* 0x00011004ff0075a7 */ /* 0x004ea40008001118 */
[----:B--2---:R-:W-:Y:S05]  /*4680*/  @!P0 BRA `(.L_x_70) ;  /* 0x00000040000c8947 */ /* 0x004fea0003800000 */
.L_x_159:
[----:B--2---:R-:W2:Y:S01]  /*4690*/  LDS.128 R4, [UR24+0x150] ;  /* 0x00015018ff047984 */ /* 0x004ea20008000c00 */
[----:B------:R-:W-:Y:S01]  /*46a0*/  UISETP.GE.AND UP0, UPT, UR39, 0x1, UPT ;  /* 0x000000012700788c */ /* 0x000fe2000bf06270 */
[----:B------:R-:W-:Y:S01]  /*46b0*/  @!PT LDS RZ, [RZ] ;  /* 0x00000000fffff984 */ /* 0x000fe20000000800 */
[----:B------:R-:W-:Y:S01]  /*46c0*/  @!PT LDS RZ, [RZ] ;  /* 0x00000000fffff984 */ /* 0x000fe20000000800 */
[----:B------:R-:W-:Y:S01]  /*46d0*/  @!PT LDS RZ, [RZ] ;  /* 0x00000000fffff984 */ /* 0x000fe20000000800 */
[----:B------:R-:W-:Y:S01]  /*46e0*/  @!PT LDS RZ, [RZ] ;  /* 0x00000000fffff984 */ /* 0x000fe20000000800 */
[----:B------:R4:W-:Y:S06]  /*46f0*/  MEMBAR.ALL.CTA ;  /* 0x0000000000007992 */ /* 0x0009ec0000008000 */
[----:B----4-:R-:W4:Y:S02]  /*4700*/  FENCE.VIEW.ASYNC.S ;  /* 0x00000000000073c6 */ /* 0x010f240000000000 */
[----:B----4-:R-:W-:Y:S01]  /*4710*/  SYNCS.ARRIVE.TRANS64.RED.A1T0 RZ, [UR36], RZ ;  /* 0x000000ffffff79a7 */ /* 0x010fe20008100424 */
[----:B--2---:R-:W-:Y:S11]  /*4720*/  LOP3.LUT P0, RZ, R6, 0x1, RZ, 0xc0, !PT ;  /* 0x0000000106ff7812 */ /* 0x004ff6000780c0ff */
[----:B------:R-:W-:Y:S02]  /*4730*/  @!UPT UIADD3 URZ, UPT, UPT, URZ, URZ, URZ ;  /* 0x000000fffffff290 */ /* 0x000fe4000fffe0ff */
[----:B------:R-:W-:Y:S01]  /*4740*/  VOTEU.ANY UP1, P0 ;  /* 0x0000000000ff7886 */ /* 0x000fe20000020100 */
[----:B------:R-:W-:Y:S11]  /*4750*/  PLOP3.LUT P0, PT, PT, PT, UP1, 0x80, 0x8 ;  /* 0x000000000008781c */ /* 0x000ff60003f0f018 */
[----:B------:R-:W-:Y:S02]  /*4760*/  @!UPT UIADD3 URZ, UPT, UPT, URZ, URZ, URZ ;  /* 0x000000fffffff290 */ /* 0x000fe4000fffe0ff */
[----:B------:R-:W-:Y:S02]  /*4770*/  @P0 MOV R8, R4 ;  /* 0x0000000400080202 */ /* 0x000fe40000000f00 */
[----:B------:R-:W-:Y:S02]  /*4780*/  @P0 LOP3.LUT R0, R5, 0xffff, RZ, 0xc0, !PT ;  /* 0x0000ffff05000812 */ /* 0x000fe400078ec0ff */
[----:B------:R-:W-:Y:S02]  /*4790*/  @P0 R2UR UR5, R8 ;  /* 0x00000000080502ca */ /* 0x000fe400000e0000 */
[----:B------:R-:W-:Y:S11]  /*47a0*/  @P0 R2UR UR4, R0 ;  /* 0x00000000000402ca */ /* 0x000ff600000e0000 */
[----:B------:R-:W-:Y:S02]  /*47b0*/  @UP1 UMOV UR16, UR5 ;  /* 0x0000000500101c82 */ /* 0x000fe40008000000 */
[----:B------:R-:W-:Y:S01]  /*47c0*/  @UP1 UMOV UR15, UR4 ;  /* 0x00000004000f1c82 */ /* 0x000fe20008000000 */
[----:B------:R-:W-:Y:S05]  /*47d0*/  BRA.U !UP0, `(.L_x_71) ;  /* 0x0000000108b47547 */ /* 0x000fea000b800000 */
[----:B------:R-:W-:Y:S02]  /*47e0*/  UIMAD.WIDE.U32 UR8, UR15, UR31, URZ ;  /* 0x0000001f0f0872a5 */ /* 0x000fe4000f8e00ff */
[----:B------:R-:W-:Y:S02]  /*47f0*/  UP2UR UR14, UPR, URZ, 0x2 ;  /* 0x00000002ff0e7883 */ /* 0x000fe40008000000 */
[----:B------:R-:W-:Y:S02]  /*4800*/  UISETP.NE.AND UP1, UPT, UR30, 0x1, UPT ;  /* 0x000000011e00788c */ /* 0x000fe4000bf25270 */
[----:B------:R-:W-:Y:S02]  /*4810*/  UIMAD.WIDE.U32 UR10, UR16, UR28, URZ ;  /* 0x0000001c100a72a5 */ /* 0x000fe4000f8e00ff */
[----:B------:R-:W-:Y:S02]  /*4820*/  USEL UR4, UR26, UR37, !UP1 ;  /* 0x000000251a047287 */ /* 0x000fe4000c800000 */
[----:B------:R-:W-:Y:S02]  /*4830*/  UISETP.NE.AND UP0, UPT, UR17, 0x1, UPT ;  /* 0x000000011100788c */ /* 0x000fe4000bf05270 */
[----:B---3--:R-:W-:Y:S02]  /*4840*/  UIMAD.WIDE.U32 UR12, UR4, UR18, URZ ;  /* 0x00000012040c72a5 */ /* 0x008fe4000f8e00ff */
[----:B------:R-:W-:Y:S01]  /*4850*/  USEL UR7, UR27, UR38, !UP0 ;  /* 0x000000261b077287 */ /* 0x000fe2000c000000 */
[----:B------:R-:W-:Y:S02]  /*4860*/  UMOV UR5, UR9 ;  /* 0x0000000900057c82 */ /* 0x000fe40008000000 */
[----:B------:R-:W-:Y:S02]  /*4870*/  USHF.R.U32.HI UR6, URZ, UR47, UR5 ;  /* 0x0000002fff067299 */ /* 0x000fe40008011605 */
[----:B------:R-:W-:Y:S02]  /*4880*/  UIMAD.WIDE.U32 UR20, UR7, UR18, URZ ;  /* 0x00000012071472a5 */ /* 0x000fe4000f8e00ff */
[----:B------:R-:W-:Y:S02]  /*4890*/  USEL UR6, UR15, UR6, !UP1 ;  /* 0x000000060f067287 */ /* 0x000fe4000c800000 */
[----:B------:R-:W-:Y:S01]  /*48a0*/  UISETP.NE.AND UP1, UPT, UR14, URZ, UPT ;  /* 0x000000ff0e00728c */ /* 0x000fe2000bf25270 */
[----:B------:R-:W-:Y:S01]  /*48b0*/  UMOV UR5, UR11 ;  /* 0x0000000b00057c82 */ /* 0x000fe20008000000 */
[----:B------:R-:W-:Y:S02]  /*48c0*/  UIMAD.WIDE.U32 UR10, UR6, UR18, URZ ;  /* 0x00000012060a72a5 */ /* 0x000fe4000f8e00ff */
[----:B------:R-:W-:Y:S03]  /*48d0*/  USHF.R.U32.HI UR8, URZ, UR29, UR5 ;  /* 0x0000001dff087299 */ /* 0x000fe60008011605 */
[----:B------:R-:W-:Y:S02]  /*48e0*/  UMOV UR5, UR13 ;  /* 0x0000000d00057c82 */ /* 0x000fe40008000000 */
[----:B------:R-:W-:Y:S03]  /*48f0*/  @UP6 USHF.R.U32.HI UR4, URZ, UR19, UR5 ;  /* 0x00000013ff046299 */ /* 0x000fe60008011605 */
[----:B------:R-:W-:Y:S01]  /*4900*/  UMOV UR5, UR21 ;  /* 0x0000001500057c82 */ /* 0x000fe20008000000 */
[----:B------:R-:W-:Y:S02]  /*4910*/  UIMAD UR4, UR39, UR4, URZ ;  /* 0x00000004270472a4 */ /* 0x000fe4000f8e02ff */
[----:B------:R-:W-:Y:S02]  /*4920*/  @UP6 USHF.R.U32.HI UR7, URZ, UR19, UR5 ;  /* 0x00000013ff076299 */ /* 0x000fe40008011605 */
[----:B------:R-:W-:Y:S02]  /*4930*/  USEL UR5, UR16, UR8, !UP0 ;  /* 0x0000000810057287 */ /* 0x000fe4000c000000 */
[----:B------:R-:W-:Y:S02]  /*4940*/  UIMAD UR8, UR39, UR7, URZ ;  /* 0x00000007270872a4 */ /* 0x000fe4000f8e02ff */
[----:B------:R-:W-:Y:S03]  /*4950*/  UISETP.GE.AND UP0, UPT, UR6, UR4, UPT ;  /* 0x000000040600728c */ /* 0x000fe6000bf06270 */
[----:B------:R-:W-:Y:S01]  /*4960*/  UMOV UR4, UR11 ;  /* 0x0000000b00047c82 */ /* 0x000fe20008000000 */
[----:B------:R-:W-:Y:S02]  /*4970*/  UISETP.GE.OR UP0, UPT, UR5, UR8, UP0 ;  /* 0x000000080500728c */ /* 0x000fe40008706670 */
[----:B------:R-:W-:Y:S02]  /*4980*/  USHF.R.U32.HI UR4, URZ, UR19, UR4 ;  /* 0x00000013ff047299 */ /* 0x000fe40008011604 */
[----:B------:R-:W-:Y:S02]  /*4990*/  UIMAD.WIDE.U32 UR8, UR5, UR18, URZ ;  /* 0x00000012050872a5 */ /* 0x000fe4000f8e00ff */
[----:B------:R-:W-:Y:S04]  /*49a0*/  USEL UR10, UR6, UR4, !UP6 ;  /* 0x00000004060a7287 */ /* 0x000fe8000f000000 */
[----:B------:R-:W-:Y:S01]  /*49b0*/  UIADD3 UR11, UPT, UPT, -UR10, URZ, URZ ;  /* 0x000000ff0a0b7290 */ /* 0x000fe2000fffe1ff */
[----:B------:R-:W-:Y:S02]  /*49c0*/  @!UP0 UMOV UR4, UR9 ;  /* 0x0000000900048c82 */ /* 0x000fe40008000000 */
[----:B------:R-:W-:Y:S02]  /*49d0*/  @!UP0 USHF.R.U32.HI UR4, URZ, UR19, UR4 ;  /* 0x00000013ff048299 */ /* 0x000fe40008011604 */
[----:B------:R-:W-:Y:S02]  /*49e0*/  UIMAD UR8, UR39, UR11, UR6 ;  /* 0x0000000b270872a4 */ /* 0x000fe4000f8e0206 */
[----:B------:R-:W-:Y:S04]  /*49f0*/  @!UP0 USEL UR4, UR5, UR4, !UP6 ;  /* 0x0000000405048287 */ /* 0x000fe8000f000000 */
[----:B------:R-:W-:Y:S02]  /*4a00*/  @!UP0 UIMAD UR8, UR7, UR8, UR4 ;  /* 0x00000008070882a4 */ /* 0x000fe4000f8e0204 */
[----:B------:R-:W-:Y:S02]  /*4a10*/  @!UP0 UIADD3 UR9, UPT, UPT, UR10, -UR4, URZ ;  /* 0x800000040a098290 */ /* 0x000fe4000fffe0ff */
[----:B------:R-:W-:Y:S02]  /*4a20*/  UIADD3 UR4, UPT, UPT, -UR5, URZ, URZ ;  /* 0x000000ff05047290 */ /* 0x000fe4000fffe1ff */
[----:B------:R-:W-:Y:S02]  /*4a30*/  UIADD3 UR7, UPT, UPT, -UR6, URZ, URZ ;  /* 0x000000ff06077290 */ /* 0x000fe4000fffe1ff */
[----:B------:R-:W-:Y:S02]  /*4a40*/  @!UP0 UIMAD UR6, UR9, UR39, UR5 ;  /* 0x00000027090682a4 */ /* 0x000fe4000f8e0205 */
[----:B------:R-:W-:Y:S02]  /*4a50*/  UIMAD UR16, UR17, UR4, UR16 ;  /* 0x00000004111072a4 */ /* 0x000fe4000f8e0210 */
[----:B------:R-:W-:Y:S01]  /*4a60*/  UIMAD UR15, UR30, UR7, UR15 ;  /* 0x000000071e0f72a4 */ /* 0x000fe2000f8e020f */
[----:B------:R-:W-:Y:S02]  /*4a70*/  @!UP0 UMOV UR5, UR8 ;  /* 0x0000000800058c82 */ /* 0x000fe40008000000 */
[----:B------:R-:W-:Y:S02]  /*4a80*/  UIMAD UR16, UR5, UR17, UR16 ;  /* 0x00000011051072a4 */ /* 0x000fe4000f8e0210 */
[----:B------:R-:W-:Y:S11]  /*4a90*/  UIMAD UR15, UR6, UR30, UR15 ;  /* 0x0000001e060f72a4 */ /* 0x000ff6000f8e020f */
[----:B------:R-:W-:Y:S01]  /*4aa0*/  @!UPT UIADD3 URZ, UPT, UPT, URZ, URZ, URZ ;  /* 0x000000fffffff290 */ /* 0x000fe2000fffe0ff */
.L_x_71:
[----:B------:R-:W2:Y:S01]  /*4ab0*/  @!UP2 LDCU.128 UR8, c[0x0][0xc10] ;  /* 0x00018200ff08a7ac */ /* 0x000ea20008000c00 */
[C---:B------:R-:W-:Y:S02]  /*4ac0*/  ISETP.NE.U32.AND P2, PT, R2.reuse, RZ, PT ;  /* 0x000000ff0200720c */ /* 0x040fe40003f45070 */
[----:B------:R-:W-:Y:S02]  /*4ad0*/  ISETP.NE.U32.AND P1, PT, R2, RZ, PT ;  /* 0x000000ff0200720c */ /* 0x000fe40003f25070 */
[C---:B------:R-:W-:Y:S02]  /*4ae0*/  ISETP.NE.AND.EX P2, PT, R3.reuse, RZ, PT, P2 ;  /* 0x000000ff0300720c */ /* 0x040fe40003f45320 */
[----:B------:R-:W-:Y:S01]  /*4af0*/  ISETP.NE.AND.EX P1, PT, R3, RZ, PT, P1 ;  /* 0x000000ff0300720c */ /* 0x000fe20003f25310 */
[----:B------:R-:W4:Y:S01]  /*4b00*/  @!UP2 LDCU UR5, c[0x0][0xc0c] ;  /* 0x00018180ff05a7ac */ /* 0x000f220008000800 */
[----:B------:R-:W-:Y:S02]  /*4b10*/  USHF.L.U32 UR25, UR22, 0x6, URZ ;  /* 0x0000000616197899 */ /* 0x000fe400080006ff */
[----:B--2---:R-:W-:Y:S07]  /*4b20*/  UIMAD.WIDE.U32 UR6, UR16, UR8, URZ ;  /* 0x00000008100672a5 */ /* 0x004fee000f8e00ff */
[----:B------:R-:W-:Y:S01]  /*4b30*/  @!UP2 UMOV UR4, UR7 ;  /* 0x000000070004ac82 */ /* 0x000fe20008000000 */
[----:B----4-:R-:W-:Y:S02]  /*4b40*/  @!UP2 UISETP.NE.AND UP0, UPT, UR5, 0x1, UPT ;  /* 0x000000010500a88c */ /* 0x010fe4000bf05270 */
[----:B------:R-:W-:Y:S02]  /*4b50*/  @!UP2 USHF.R.U32.HI UR4, URZ, UR9, UR4 ;  /* 0x00000009ff04a299 */ /* 0x000fe40008011604 */
[----:B------:R-:W-:Y:S02]  /*4b60*/  UIMAD.WIDE.U32 UR6, UR15, UR11, URZ ;  /* 0x0000000b0f0672a5 */ /* 0x000fe4000f8e00ff */
[----:B------:R-:W-:Y:S02]  /*4b70*/  @!UP2 USEL UR8, UR16, UR4, !UP0 ;  /* 0x000000041008a287 */ /* 0x000fe4000c000000 */
[----:B------:R-:W-:Y:S03]  /*4b80*/  @!UP2 UISETP.NE.AND UP0, UPT, UR10, 0x1, UPT ;  /* 0x000000010a00a88c */ /* 0x000fe6000bf05270 */
[----:B------:R-:W-:Y:S02]  /*4b90*/  @!UP2 UMOV UR6, UR7 ;  /* 0x000000070006ac82 */ /* 0x000fe40008000000 */
[----:B------:R-:W2:Y:S02]  /*4ba0*/  @!UP2 LDCU UR4, c[0x0][0xc20] ;  /* 0x00018400ff04a7ac */ /* 0x000ea40008000800 */
[----:B--2---:R-:W-:Y:S04]  /*4bb0*/  @!UP2 USHF.R.U32.HI UR6, URZ, UR4, UR6 ;  /* 0x00000004ff06a299 */ /* 0x004fe80008011606 */
[----:B------:R-:W-:Y:S04]  /*4bc0*/  @!UP2 USEL UR6, UR15, UR6, !UP0 ;  /* 0x000000060f06a287 */ /* 0x000fe8000c000000 */
[----:B------:R-:W-:Y:S02]  /*4bd0*/  @!UP2 UIADD3 UR4, UPT, UPT, -UR8, UR6, URZ ;  /* 0x000000060804a290 */ /* 0x000fe4000fffe1ff */
[----:B------:R-:W-:Y:S02]  /*4be0*/  @!UP2 UIADD3 UR6, UPT, UPT, UR8, -UR6, URZ ;  /* 0x800000060806a290 */ /* 0x000fe4000fffe0ff */
[----:B------:R-:W-:Y:S02]  /*4bf0*/  @!UP2 UIMAD UR16, UR4, UR5, UR16 ;  /* 0x000000050410a2a4 */ /* 0x000fe4000f8e0210 */
[----:B------:R-:W-:Y:S01]  /*4c00*/  @!UP2 UIMAD UR15, UR6, UR10, UR15 ;  /* 0x0000000a060fa2a4 */ /* 0x000fe2000f8e020f */
[----:B------:R-:W-:Y:S11]  /*4c10*/  BRA.U UP4, `(.L_x_72) ;  /* 0x0000000104107547 */ /* 0x000ff6000b800000 */
[----:B------:R-:W-:Y:S04]  /*4c20*/  MOV R8, UR46 ;  /* 0x0000002e00087c02 */ /* 0x000fe80008000f00 */
[----:B------:R-:W-:Y:S04]  /*4c30*/  SHF.L.U32 R8, R8, 0x1f, RZ ;  /* 0x0000001f08087819 */ /* 0x000fe800000006ff */
[----:B------:R-:W2:Y:S02]  /*4c40*/  SYNCS.PHASECHK.TRANS64.TRYWAIT P3, [UR24+0x108], R8 ;  /* 0x00010808ff0075a7 */ /* 0x000ea40008061118 */
[----:B--2---:R-:W-:Y:S05]  /*4c50*/  @!P3 BRA `(.L_x_73) ;  /* 0x0000003800b0b947 */ /* 0x004fea0003800000 */
.L_x_72:
[----:B------:R-:W-:Y:S05]  /*4c60*/  @!P2 BRA `(.L_x_74) ;  /* 0x000000000030a947 */ /* 0x000fea0003800000 */
[----:B------:R-:W-:Y:S01]  /*4c70*/  UPLOP3.LUT UP3, UPT, UPT, UPT, UP5, 0x80, 0x8 ;  /* 0x000000000008789c */ /* 0x000fe20003f6f050 */
[----:B------:R-:W-:Y:S01]  /*4c80*/  HFMA2 R51, -RZ, RZ, 0, 5.9604644775390625e-08 ;  /* 0x00000001ff337431 */ /* 0x000fe200000001ff */
[----:B------:R-:W4:Y:S04]  /*4c90*/  LDCU.64 UR4, c[0x0][0x358] ;  /* 0x00006b00ff0477ac */ /* 0x000f280008000a00 */
[----:B------:R-:W-:Y:S11]  /*4ca0*/  PLOP3.LUT P2, PT, PT, PT, UP3, 0x80, 0x8 ;  /* 0x000000000008781c */ /* 0x000ff60003f4f038 */
[----:B------:R-:W-:Y:S02]  /*4cb0*/  @!UPT UIADD3 URZ, UPT, UPT, URZ, URZ, URZ ;  /* 0x000000fffffff290 */ /* 0x000fe4000fffe0ff */
[----:B------:R-:W1:Y:S01]  /*4cc0*/  @P2 LDC.64 R14, c[0x0][0x988] ;  /* 0x00026200ff0e2b82 */ /* 0x000e620000000a00 */
[----:B--2---:R-:W-:Y:S04]  /*4cd0*/  @P2 IMAD R0, R16, R2, RZ ;  /* 0x0000000210002224 */ /* 0x004fe800078e02ff */
[----:B-1----:R-:W-:Y:S01]  /*4ce0*/  @P2 IMAD.WIDE R14, R0, 0x4, R14 ;  /* 0x00000004000e2825 */ /* 0x002fe200078e020e */
[----:B------:R-:W-:Y:S04]  /*4cf0*/  MOV R0, 0x1 ;  /* 0x0000000100007802 */ /* 0x000fe80000000f00 */
[----:B----45:R4:W5:Y:S01]  /*4d00*/  @P2 LDG.E R26, desc[UR4][R14.64] ;  /* 0x000000040e1a2981 */ /* 0x030962000c1e1900 */
[----:B------:R-:W-:Y:S01]  /*4d10*/  @!P2 PRMT R51, R0, 0x7610, R51 ;  /* 0x000076100033a816 */ /* 0x000fe20000000033 */
[----:B----4-:R-:W1:Y:S06]  /*4d20*/  @!P2 LDC R26, c[0x0][0x980] ;  /* 0x00026000ff1aab82 */ /* 0x010e6c0000000800 */
.L_x_74:
[----:B-1---5:R-:W-:Y:S01]  /*4d30*/  @!P1 FSETP.EQ.AND P2, PT, R26, RZ, PT ;  /* 0x000000ff1a00920b */ /* 0x022fe20003f42000 */
[----:B------:R-:W-:Y:S01]  /*4d40*/  @!UPT UIADD3 URZ, UPT, UPT, URZ, URZ, URZ ;  /* 0x000000fffffff290 */ /* 0x000fe2000fffe0ff */
[----:B------:R-:W-:Y:S11]  /*4d50*/  @!P1 BRA `(.L_x_75) ;  /* 0x0000000000149947 */ /* 0x000ff60003800000 */
[----:B------:R-:W-:Y:S02]  /*4d60*/  LOP3.LUT P1, RZ, R51, 0xff, RZ, 0xc0, !PT ;  /* 0x000000ff33ff7812 */ /* 0x000fe4000782c0ff */
[----:B------:R-:W-:Y:S04]  /*4d70*/  PLOP3.LUT P2, PT, PT, PT, UP3, 0x80, 0x8 ;  /* 0x000000000008781c */ /* 0x000fe80003f4f038 */
[----:B------:R-:W-:Y:S07]  /*4d80*/  PLOP3.LUT P2, PT, P2, PT, PT, 0x8, 0x80 ;  /* 0x000000000080781c */ /* 0x000fee000174e170 */
[----:B------:R-:W-:Y:S11]  /*4d90*/  @P1 FSETP.EQ.AND P2, PT, R26, RZ, PT ;  /* 0x000000ff1a00120b */ /* 0x000ff60003f42000 */
[----:B------:R-:W-:Y:S02]  /*4da0*/  @!UPT UIADD3 URZ, UPT, UPT, URZ, URZ, URZ ;  /* 0x000000fffffff290 */ /* 0x000fe4000fffe0ff */
.L_x_75:
[----:B------:R-:W-:Y:S01]  /*4db0*/  ULEA UR7, UR23, UR24, 0x3 ;  /* 0x0000001817077291 */ /* 0x000fe2000f8e18ff */
[----:B------:R-:W-:Y:S01]  /*4dc0*/  SHF.L.U32 R14, R11, 0x1f, RZ ;  /* 0x0000001f0b0e7819 */ /* 0x000fe200000006ff */
[----:B------:R-:W-:Y:S02]  /*4dd0*/  USHF.L.U32 UR11, UR51, 0x6, URZ ;  /* 0x00000006330b7899 */ /* 0x000fe400080006ff */
[----:B------:R-:W-:Y:S02]  /*4de0*/  UISETP.NE.AND UP0, UPT, UR32, 0x1, UPT ;  /* 0x000000012000788c */ /* 0x000fe4000bf05270 */
[----:B------:R-:W-:Y:S01]  /*4df0*/  UIMAD.WIDE.U32 UR4, UR11, UR33, URZ ;  /* 0x000000210b0472a5 */ /* 0x000fe2000f8e00ff */
[----:B------:R-:W-:Y:S02]  /*4e00*/  ELECT P3, URZ, PT ;  /* 0x0000000000ff782f */ /* 0x000fe40003860000 */
[----:B------:R-:W1:Y:S02]  /*4e10*/  SYNCS.PHASECHK.TRANS64.TRYWAIT P1, [UR7+0xe8], R14 ;  /* 0x0000e80eff0075a7 */ /* 0x000e640008021107 */
[----:B------:R-:W-:Y:S02]  /*4e20*/  PLOP3.LUT P2, PT, P2, P3, PT, 0xf2, 0x2f ;  /* 0x00000000002f781c */ /* 0x000fe40001747e72 */
[----:B------:R-:W-:Y:S02]  /*4e30*/  UMOV UR4, UR5 ;  /* 0x0000000500047c82 */ /* 0x000fe40008000000 */
[----:B------:R-:W-:Y:S04]  /*4e40*/  USHF.R.U32.HI UR4, URZ, UR34, UR4 ;  /* 0x00000022ff047299 */ /* 0x000fe80008011604 */
[----:B------:R-:W-:Y:S02]  /*4e50*/  USEL UR12, UR11, UR4, !UP0 ;  /* 0x000000040b0c7287 */ /* 0x000fe4000c000000 */
[----:B------:R-:W-:Y:S02]  /*4e60*/  UISETP.NE.AND UP0, UPT, UR35, 0x1, UPT ;  /* 0x000000012300788c */ /* 0x000fe4000bf05270 */
[----:B------:R-:W-:Y:S02]  /*4e70*/  UIMAD.WIDE.U32 UR4, UR12, UR40, URZ ;  /* 0x000000280c0472a5 */ /* 0x000fe4000f8e00ff */
[----:B------:R-:W-:Y:S01]  /*4e80*/  UIADD3 UR6, UPT, UPT, -UR12, URZ, URZ ;  /* 0x000000ff0c067290 */ /* 0x000fe2000fffe1ff */
[----:B--2---:R-:W-:Y:S03]  /*4e90*/  @!P2 IMAD.MOV.U32 R0, RZ, 0x20, RZ ;  /* 0x00000020ff00a824 */ /* 0x004fe600078e00ff */
[----:B------:R-:W-:Y:S01]  /*4ea0*/  UIMAD UR11, UR32, UR6, UR11 ;  /* 0x00000006200b72a4 */ /* 0x000fe2000f8e020b */
[----:B------:R-:W-:Y:S01]  /*4eb0*/  @!P2 IMAD.MOV.U32 R0, RZ, 0x400, R0 ;  /* 0x00000400ff00a824 */ /* 0x000fe200078e0000 */
[----:B------:R-:W-:Y:S02]  /*4ec0*/  UMOV UR4, UR5 ;  /* 0x0000000500047c82 */ /* 0x000fe40008000000 */
[----:B------:R-:W-:Y:S04]  /*4ed0*/  USHF.R.U32.HI UR4, URZ, UR41, UR4 ;  /* 0x00000029ff047299 */ /* 0x000fe80008011604 */
[----:B------:R-:W-:Y:S02]  /*4ee0*/  USEL UR13, UR12, UR4, !UP0 ;  /* 0x000000040c0d7287 */ /* 0x000fe4000c000000 */
[----:B------:R-:W-:Y:S02]  /*4ef0*/  UISETP.NE.AND UP0, UPT, UR42, 0x1, UPT ;  /* 0x000000012a00788c */ /* 0x000fe4000bf05270 */
[----:B------:R-:W-:Y:S07]  /*4f00*/  UIMAD.WIDE.U32 UR4, UR13, UR43, URZ ;  /* 0x0000002b0d0472a5 */ /* 0x000fee000f8e00ff */
[----:B------:R-:W-:Y:S02]  /*4f10*/  UMOV UR4, UR5 ;  /* 0x0000000500047c82 */ /* 0x000fe40008000000 */
[----:B------:R-:W-:Y:S04]  /*4f20*/  USHF.R.U32.HI UR4, URZ, UR48, UR4 ;  /* 0x00000030ff047299 */ /* 0x000fe80008011604 */
[----:B------:R-:W-:Y:S02]  /*4f30*/  USEL UR14, UR13, UR4, !UP0 ;  /* 0x000000040d0e7287 */ /* 0x000fe4000c000000 */
[----:B------:R-:W-:Y:S02]  /*4f40*/  UIADD3 UR4, UPT, UPT, -UR13, URZ, URZ ;  /* 0x000000ff0d047290 */ /* 0x000fe4000fffe1ff */
[----:B------:R-:W-:Y:S02]  /*4f50*/  UIADD3 UR5, UPT, UPT, -UR14, URZ, URZ ;  /* 0x000000ff0e057290 */ /* 0x000fe4000fffe1ff */
[----:B------:R-:W-:Y:S02]  /*4f60*/  UIMAD UR12, UR35, UR4, UR12 ;  /* 0x00000004230c72a4 */ /* 0x000fe4000f8e020c */
[----:B------:R-:W-:Y:S01]  /*4f70*/  UIMAD UR13, UR42, UR5, UR13 ;  /* 0x000000052a0d72a4 */ /* 0x000fe2000f8e020d */
[----:B-1----:R-:W-:Y:S11]  /*4f80*/  @!P1 BRA `(.L_x_76) ;  /* 0x0000003400fc9947 */ /* 0x002ff60003800000 */
.L_x_162:
[----:B------:R-:W2:Y:S01]  /*4f90*/  S2UR UR49, SR_CgaCtaId ;  /* 0x00000000003179c3 */ /* 0x000ea20000008800 */
[----:B------:R-:W-:Y:S01]  /*4fa0*/  @!P2 R2UR UR4, R0 ;  /* 0x000000000004a2ca */ /* 0x000fe200000e0000 */
[----:B------:R-:W-:Y:S01]  /*4fb0*/  VOTEU.ALL UP0, P2 ;  /* 0x0000000000ff7886 */ /* 0x000fe20001000000 */
[----:B-1----:R-:W-:Y:S02]  /*4fc0*/  @!P2 IADD3 R8, P1, PT, R12, 0x680, RZ ;  /* 0x000006800c08a810 */ /* 0x002fe40007f3e0ff */
[----:B------:R-:W-:Y:S02]  /*4fd0*/  @P0 SHF.R.U32.HI R16, RZ, 0x10, R5 ;  /* 0x00000010ff100819 */ /* 0x000fe40000011605 */
[----:B------:R-:W-:Y:S01]  /*4fe0*/  @!P2 R2UR UR6, R8 ;  /* 0x000000000806a2ca */ /* 0x000fe200000e0000 */
[----:B------:R-:W-:Y:S01]  /*4ff0*/  @!P2 IMAD.X R0, RZ, RZ, R13, P1 ;  /* 0x000000ffff00a224 */ /* 0x000fe200008e060d */
[----:B------:R-:W-:Y:S04]  /*5000*/  @!UP0 ULEA UR5, UR23, UR24, 0xc ;  /* 0x0000001817058291 */ /* 0x000fe8000f8e60ff */
[----:B------:R-:W-:Y:S02]  /*5010*/  @!UP0 UIADD3 UR8, UPT, UPT, UR5, 0x200, URZ ;  /* 0x0000020005088890 */ /* 0x000fe4000fffe0ff */
[----:B------:R-:W-:Y:S01]  /*5020*/  @!UP0 UPRMT UR22, UR4, 0x5410, URZ ;  /* 0x0000541004168896 */ /* 0x000fe200080000ff */
[----:B------:R-:W-:Y:S01]  /*5030*/  @!P2 R2UR UR4, R0 ;  /* 0x000000000004a2ca */ /* 0x000fe200000e0000 */
[----:B------:R-:W-:Y:S01]  /*5040*/  UIADD3 UR5, UPT, UPT, UR23, 0x1, URZ ;  /* 0x0000000117057890 */ /* 0x000fe2000fffe0ff */
[----:B------:R-:W-:Y:S02]  /*5050*/  @!P2 IMAD.MOV.U32 R0, RZ, RZ, 0x1000 ;  /* 0x00001000ff00a424 */ /* 0x000fe400078e00ff */
[----:B------:R-:W-:Y:S01]  /*5060*/  IMAD.U32 R14, RZ, RZ, UR6 ;  /* 0x00000006ff0e7e24 */ /* 0x000fe2000f8e00ff */
[----:B------:R-:W-:Y:S04]  /*5070*/  UISETP.NE.AND UP0, UPT, UR5, 0x3, UPT ;  /* 0x000000030500788c */ /* 0x000fe8000bf05270 */
[----:B------:R-:W-:Y:S01]  /*5080*/  @!P2 R2UR UR20, R14 ;  /* 0x000000000e14a2ca */ /* 0x000fe200000e0000 */
[----:B------:R-:W-:Y:S02]  /*5090*/  USEL UR5, UR5, URZ, UP0 ;  /* 0x000000ff05057287 */ /* 0x000fe40008000000 */
[----:B------:R-:W-:Y:S01]  /*50a0*/  USEL UR23, URZ, 0x1, UP0 ;  /* 0x00000001ff177887 */ /* 0x000fe20008000000 */
[----:B------:R-:W-:Y:S01]  /*50b0*/  IMAD.U32 R15, RZ, RZ, UR4 ;  /* 0x00000004ff0f7e24 */ /* 0x000fe2000f8e00ff */
[----:B------:R-:W-:Y:S01]  /*50c0*/  UIADD3 UR4, UPT, UPT, UR7, 0xd0, URZ ;  /* 0x000000d007047890 */ /* 0x000fe2000fffe0ff */
[----:B------:R-:W-:Y:S03]  /*50d0*/  VOTEU.ALL UP0, P2 ;  /* 0x0000000000ff7886 */ /* 0x000fe60001000000 */
[----:B------:R-:W-:Y:S01]  /*50e0*/  @!P2 R2UR UR21, R15 ;  /* 0x000000000f15a2ca */ /* 0x000fe200000e0000 */
[----:B--2---:R-:W-:Y:S01]  /*50f0*/  UPRMT UR6, UR49, 0x654, UR4 ;  /* 0x0000065431067896 */ /* 0x004fe20008000004 */
[----:B------:R-:W-:Y:S01]  /*5100*/  LOP3.LUT R11, R11, UR23, RZ, 0x3c, !PT ;  /* 0x000000170b0b7c12 */ /* 0x000fe2000f8e3cff */
[----:B------:R-:W-:Y:S01]  /*5110*/  @!UP0 UMOV UR9, UR4 ;  /* 0x0000000400098c82 */ /* 0x000fe20008000000 */
[----:B------:R-:W-:Y:S01]  /*5120*/  @!UP0 UMOV UR10, UR25 ;  /* 0x00000019000a8c82 */ /* 0x000fe20008000000 */
[----:B------:R-:W-:Y:S01]  /*5130*/  ULEA UR4, UR5, UR24, 0x3 ;  /* 0x0000001805047291 */ /* 0x000fe2000f8e18ff */
[----:B------:R-:W-:Y:S07]  /*5140*/  SHF.L.U32 R8, R11, 0x1f, RZ ;  /* 0x0000001f0b087819 */ /* 0x000fee00000006ff */
[----:B------:R1:W-:Y:S01]  /*5150*/  @!UP0 UTMALDG.5D.IM2COL [UR8], [UR20], UR22 ;  /* 0x00000008140083b4 */ /* 0x0003e20008060016 */
[----:B------:R1:W-:Y:S01]  /*5160*/  @!P2 SYNCS.ARRIVE.TRANS64.RED.A0TR RZ, [UR7+0xd0], R0 ;  /* 0x0000d000ffffa9a7 */ /* 0x0003e20008300407 */
[----:B------:R-:W-:Y:S01]  /*5170*/  SYNCS.ARRIVE.TRANS64.RED.A1T0 RZ, [UR6], RZ ;  /* 0x000000ffffff79a7 */ /* 0x000fe20008100406 */
[----:B------:R-:W2:Y:S02]  /*5180*/  SYNCS.PHASECHK.TRANS64.TRYWAIT P1, [UR4+0xe8], R8 ;  /* 0x0000e808ff0075a7 */ /* 0x000ea40008021104 */
[----:B-12---:R-:W-:Y:S05]  /*5190*/  @!P1 BRA `(.L_x_77) ;  /* 0x0000003400909947 */ /* 0x006fea0003800000 */
.L_x_164:
[----:B------:R-:W2:Y:S01]  /*51a0*/  S2UR UR21, SR_CgaCtaId ;  /* 0x00000000001579c3 */ /* 0x000ea20000008800 */
[----:B------:R-:W-:Y:S01]  /*51b0*/  UIADD3 UR6, UPT, UPT, UR5, 0x1, URZ ;  /* 0x0000000105067890 */ /* 0x000fe2000fffe0ff */
[----:B-1----:R-:W-:Y:S01]  /*51c0*/  @!P2 IMAD.MOV.U32 R0, RZ, 0x20, RZ ;  /* 0x00000020ff00a824 */ /* 0x002fe200078e00ff */
[----:B------:R-:W-:Y:S01]  /*51d0*/  UIADD3 UR22, UPT, UPT, UR15, UR45, URZ ;  /* 0x0000002d0f167290 */ /* 0x000fe2000fffe0ff */
[----:B------:R-:W-:Y:S01]  /*51e0*/  @!P2 IADD3 R4, P1, PT, R12, 0x680, RZ ;  /* 0x000006800c04a810 */ /* 0x000fe20007f3e0ff */
[----:B------:R-:W-:Y:S01]  /*51f0*/  UISETP.NE.AND UP0, UPT, UR6, 0x3, UPT ;  /* 0x000000030600788c */ /* 0x000fe2000bf05270 */
[----:B------:R-:W-:Y:S01]  /*5200*/  @!P2 IMAD.MOV.U32 R0, RZ, 0x400, R0 ;  /* 0x00000400ff00a824 */ /* 0x000fe200078e0000 */
[----:B------:R-:W-:Y:S01]  /*5210*/  LOP3.LUT R10, R10, 0x1, RZ, 0x3c, !PT ;  /* 0x000000010a0a7812 */ /* 0x000fe200078e3cff */
[----:B------:R-:W-:Y:S02]  /*5220*/  UIADD3 UR51, UPT, UPT, UR16, UR44, URZ ;  /* 0x0000002c10337290 */ /* 0x000fe4000fffe0ff */
[----:B------:R-:W-:Y:S01]  /*5230*/  USEL UR23, UR6, URZ, UP0 ;  /* 0x000000ff06177287 */ /* 0x000fe20008000000 */
[----:B------:R-:W-:Y:S01]  /*5240*/  @!P2 R2UR UR6, R0 ;  /* 0x000000000006a2ca */ /* 0x000fe200000e0000 */
[----:B------:R-:W-:Y:S01]  /*5250*/  @!P2 IMAD.X R0, RZ, RZ, R13, P1 ;  /* 0x000000ffff00a224 */ /* 0x000fe200008e060d */
[----:B------:R-:W-:Y:S01]  /*5260*/  PLOP3.LUT P0, PT, PT, PT, UP0, 0x80, 0x8 ;  /* 0x000000000008781c */ /* 0x000fe20003f0f008 */
[----:B------:R-:W-:Y:S01]  /*5270*/  UPLOP3.LUT UP4, UPT, UPT, UPT, UPT, 0x80, 0x8 ;  /* 0x000000000008789c */ /* 0x000fe20003f8f070 */
[----:B------:R-:W-:Y:S05]  /*5280*/  VOTEU.ALL UP0, P2 ;  /* 0x0000000000ff7886 */ /* 0x000fea0001000000 */
[----:B------:R-:W-:Y:S02]  /*5290*/  @!UP0 ULEA UR5, UR5, UR24, 0xc ;  /* 0x0000001805058291 */ /* 0x000fe4000f8e60ff */
[----:B------:R-:W-:Y:S02]  /*52a0*/  @!UP0 UIADD3 UR10, UPT, UPT, UR25, 0x20, URZ ;  /* 0x00000020190a8890 */ /* 0x000fe4000fffe0ff */
[----:B------:R-:W-:Y:S02]  /*52b0*/  @!UP0 UIADD3 UR8, UPT, UPT, UR5, 0x200, URZ ;  /* 0x0000020005088890 */ /* 0x000fe4000fffe0ff */
[----:B------:R-:W-:Y:S01]  /*52c0*/  @!UP0 UPRMT UR20, UR6, 0x5410, URZ ;  /* 0x0000541006148896 */ /* 0x000fe200080000ff */
[----:B------:R-:W-:Y:S01]  /*52d0*/  @!P2 R2UR UR6, R4 ;  /* 0x000000000406a2ca */ /* 0x000fe200000e0000 */
[----:B------:R-:W-:Y:S01]  /*52e0*/  VOTEU.ALL UP0, P2 ;  /* 0x0000000000ff7886 */ /* 0x000fe20001000000 */
[----:B------:R-:W-:Y:S02]  /*52f0*/  @!P2 R2UR UR5, R0 ;  /* 0x000000000005a2ca */ /* 0x000fe400000e0000 */
[----:B------:R-:W-:Y:S04]  /*5300*/  SEL R0, RZ, 0x1, P0 ;  /* 0x00000001ff007807 */ /* 0x000fe80000000000 */
[----:B------:R-:W-:Y:S05]  /*5310*/  LOP3.LUT R11, R11, R0, RZ, 0x3c, !PT ;  /* 0x000000000b0b7212 */ /* 0x000fea00078e3cff */
[----:B------:R-:W-:Y:S02]  /*5320*/  IMAD.U32 R4, RZ, RZ, UR6 ;  /* 0x00000006ff047e24 */ /* 0x000fe4000f8e00ff */
[----:B------:R-:W-:Y:S01]  /*5330*/  IMAD.U32 R5, RZ, RZ, UR5 ;  /* 0x00000005ff057e24 */ /* 0x000fe2000f8e00ff */
[----:B------:R-:W-:Y:S02]  /*5340*/  UIADD3 UR5, UPT, UPT, UR4, 0xd0, URZ ;  /* 0x000000d004057890 */ /* 0x000fe4000fffe0ff */
[----:B------:R-:W-:Y:S02]  /*5350*/  @!P2 R2UR UR6, R4 ;  /* 0x000000000406a2ca */ /* 0x000fe400000e0000 */
[----:B------:R-:W-:Y:S03]  /*5360*/  @!P2 R2UR UR7, R5 ;  /* 0x000000000507a2ca */ /* 0x000fe600000e0000 */
[----:B------:R-:W-:Y:S01]  /*5370*/  @!UP0 UMOV UR9, UR5 ;  /* 0x0000000500098c82 */ /* 0x000fe20008000000 */
[----:B--2---:R-:W-:Y:S09]  /*5380*/  UPRMT UR5, UR21, 0x654, UR5 ;  /* 0x0000065415057896 */ /* 0x004ff20008000005 */
[----:B------:R2:W-:Y:S01]  /*5390*/  @!UP0 UTMALDG.5D.IM2COL [UR8], [UR6], UR20 ;  /* 0x00000008060083b4 */ /* 0x0005e20008060014 */
[----:B------:R2:W-:Y:S01]  /*53a0*/  @!P2 SYNCS.ARRIVE.TRANS64.RED.A0TR RZ, [UR4+0xd0], R9 ;  /* 0x0000d009ffffa9a7 */ /* 0x0005e20008300404 */
[----:B------:R-:W-:Y:S01]  /*53b0*/  SYNCS.ARRIVE.TRANS64.RED.A1T0 RZ, [UR5], RZ ;  /* 0x000000ffffff79a7 */ /* 0x000fe20008100405 */
[----:B------:R-:W-:Y:S05]  /*53c0*/  BRA.U UP1, `(.L_x_78) ;  /* 0xfffffff101a47547 */ /* 0x000fea000b83ffff */
[----:B------:R-:W-:Y:S01]  /*53d0*/  UIADD3 UR5, UPT, UPT, UR24, 0xe8, URZ ;  /* 0x000000e818057890 */ /* 0x000fe2000fffe0ff */
[----:B------:R-:W-:-:S03]  /*53e0*/  SHF.L.U32 R2, R11, 0x1f, RZ ;  /* 0x0000001f0b027819 */ /* 0x000fc600000006ff */
[----:B------:R-:W-:-:S09]  /*53f0*/  ULEA UR4, UR23, UR5, 0x3 ;  /* 0x0000000517047291 */ /* 0x000fd2000f8e18ff */
[----:B------:R-:W1:Y:S02]  /*5400*/  SYNCS.PHASECHK.TRANS64.TRYWAIT P0, [UR4], R2 ;  /* 0x00000002ff0075a7 */ /* 0x000e640008001104 */
[----:B-1----:R-:W-:Y:S05]  /*5410*/  @!P0 BRA `(.L_x_79) ;  /* 0x0000003400088947 */ /* 0x002fea0003800000 */
.L_x_166:
[----:B------:R-:W-:-:S04]  /*5420*/  UIADD3 UR4, UPT, UPT, UR23, 0x1, URZ ;  /* 0x0000000117047890 */ /* 0x000fc8000fffe0ff */
[----:B------:R-:W-:-:S04]  /*5430*/  UISETP.NE.AND UP0, UPT, UR4, 0x3, UPT ;  /* 0x000000030400788c */ /* 0x000fc8000bf05270 */
[----:B------:R-:W-:Y:S02]  /*5440*/  USEL UR4, UR4, URZ, UP0 ;  /* 0x000000ff04047287 */ /* 0x000fe40008000000 */
[----:B------:R-:W-:-:S04]  /*5450*/  PLOP3.LUT P0, PT, PT, PT, UP0, 0x80, 0x8 ;  /* 0x000000000008781c */ /* 0x000fc80003f0f008 */
[----:B-1----:R-:W-:Y:S01]  /*5460*/  SEL R2, RZ, 0x1, P0 ;  /* 0x00000001ff027807 */ /* 0x002fe20000000000 */
[----:B------:R-:W-:-:S03]  /*5470*/  IMAD.U32 R0, RZ, RZ, UR4 ;  /* 0x00000004ff007e24 */ /* 0x000fc6000f8e00ff */
[----:B------:R-:W-:Y:S01]  /*5480*/  LOP3.LUT R11, R11, R2, RZ, 0x3c, !PT ;  /* 0x000000020b0b7212 */ /* 0x000fe200078e3cff */
[C---:B------:R-:W-:Y:S01]  /*5490*/  VIADD R4, R0.reuse, 0x1 ;  /* 0x0000000100047836 */ /* 0x040fe20000000000 */
[----:B------:R-:W-:Y:S02]  /*54a0*/  LEA R2, R0, UR5, 0x3 ;  /* 0x0000000500027c11 */ /* 0x000fe4000f8e18ff */
[----:B------:R-:W-:Y:S02]  /*54b0*/  SHF.L.U32 R3, R11, 0x1f, RZ ;  /* 0x0000001f0b037819 */ /* 0x000fe400000006ff */
[----:B------:R-:W-:Y:S02]  /*54c0*/  ISETP.NE.AND P0, PT, R4, 0x3, PT ;  /* 0x000000030400780c */ /* 0x000fe40003f05270 */
[----:B------:R-:W1:Y:S02]  /*54d0*/  SYNCS.PHASECHK.TRANS64.TRYWAIT P1, [R2+URZ], R3 ;  /* 0x00000003020075a7 */ /* 0x000e6400080211ff */
[----:B------:R-:W-:-:S02]  /*54e0*/  SEL R0, RZ, 0x1, P0 ;  /* 0x00000001ff007807 */ /* 0x000fc40000000000 */
[----:B------:R-:W-:Y:S02]  /*54f0*/  SEL R4, R4, RZ, P0 ;  /* 0x000000ff04047207 */ /* 0x000fe40000000000 */
[----:B------:R-:W-:Y:S01]  /*5500*/  LOP3.LUT R0, R11, R0, RZ, 0x3c, !PT ;  /* 0x000000000b007212 */ /* 0x000fe200078e3cff */
[----:B-1----:R-:W-:Y:S06]  /*5510*/  @!P1 BRA `(.L_x_80) ;  /* 0x0000003000e09947 */ /* 0x002fec0003800000 */
.L_x_167:
[----:B------:R-:W-:Y:S02]  /*5520*/  LEA R4, R4, UR5, 0x3 ;  /* 0x0000000504047c11 */ /* 0x000fe4000f8e18ff */
[----:B------:R-:W-:-:S07]  /*5530*/  SHF.L.U32 R0, R0, 0x1f, RZ ;  /* 0x0000001f00007819 */ /* 0x000fce00000006ff */
.L_x_81:
[----:B----4-:R4:W1:Y:S02]  /*5540*/  SYNCS.PHASECHK.TRANS64.TRYWAIT P0, [R4+URZ], R0 ;  /* 0x00000000040075a7 */ /* 0x01086400080011ff */
[----:B-1----:R-:W-:Y:S05]  /*5550*/  @!P0 NANOSLEEP.SYNCS 0x989680 ;  /* 0x009896800000895d */ /* 0x002fea0003900000 */
[----:B------:R-:W1:Y:S02]  /*5560*/  @!P0 SYNCS.PHASECHK.TRANS64 P0, [R4+URZ], R0 ;  /* 0x00000000040085a7 */ /* 0x000e6400080010ff */
[----:B-123--:R-:W-:Y:S05]  /*5570*/  @P0 EXIT ;  /* 0x000000000000094d */ /* 0x00efea0003800000 */
[----:B------:R-:W-:Y:S05]  /*5580*/  BRA `(.L_x_81) ;  /* 0xfffffffc00ec7947 */ /* 0x000fea000383ffff */
.L_x_69:
[----:B------:R-:W-:-:S06]  /*5590*/  UISETP.GE.AND UP0, UPT, UR15, 0x4, UPT ;  /* 0x000000040f00788c */ /* 0x000fcc000bf06270 */
[----:B------:R-:W-:-:S13]  /*55a0*/  PLOP3.LUT P0, PT, PT, PT, UP0, 0x80, 0x8 ;  /* 0x000000000008781c */ /* 0x000fda0003f0f008 */
[----:B-1----:R-:W-:Y:S05]  /*55b0*/  @!P0 EXIT ;  /* 0x000000000000894d */ /* 0x002fea0003800000 */
[----:B------:R-:W1:Y:S08]  /*55c0*/  S2UR UR4, SR_CgaCtaId ;  /* 0x00000000000479c3 */ /* 0x000e700000008800 */
[----:B------:R-:W-:Y:S01]  /*55d0*/  BAR.SYNC.DEFER_BLOCKING 0x6, 0xa0 ;  /* 0x0182800000007b1d */ /* 0x000fe20000010000 */
[----:B------:R-:W-:Y:S02]  /*55e0*/  IMAD.SHL.U32 R5, R50, 0x20, RZ ;  /* 0x0000002032057824 */ /* 0x000fe400078e00ff */
[----:B------:R-:W-:-:S02]  /*55f0*/  HFMA2 R63, -RZ, RZ, 0, 9.5367431640625e-07 ;  /* 0x00000010ff3f7431 */ /* 0x000fc400000001ff */
[C---:B------:R-:W-:Y:S01]  /*5600*/  IMAD.SHL.U32 R4, R50.reuse, 0x4, RZ ;  /* 0x0000000432047824 */ /* 0x040fe200078e00ff */
[----:B------:R-:W-:Y:S01]  /*5610*/  SHF.R.U32.HI R6, RZ, 0x1, R50 ;  /* 0x00000001ff067819 */ /* 0x000fe20000011632 */
[C---:B------:R-:W-:Y:S01]  /*5620*/  IMAD.SHL.U32 R49, R50.reuse, 0x10, RZ ;  /* 0x0000001032317824 */ /* 0x040fe200078e00ff */
[----:B------:R-:W-:Y:S01]  /*5630*/  UMOV UR49, 0x400 ;  /* 0x0000040000317882 */ /* 0x000fe20000000000 */
[----:B------:R-:W-:Y:S01]  /*5640*/  LOP3.LUT R3, R5, 0xc0, RZ, 0xc0, !PT ;  /* 0x000000c005037812 */ /* 0x000fe200078ec0ff */
[----:B------:R-:W2:Y:S01]  /*5650*/  LDC.64 R40, c[0x0][0x988] ;  /* 0x00026200ff287b82 */ /* 0x000ea20000000a00 */
[----:B------:R-:W-:Y:S01]  /*5660*/  IMAD.U32 R23, R50, 0x10000, RZ ;  /* 0x0001000032177824 */ /* 0x000fe200078e00ff */
[----:B------:R-:W-:Y:S01]  /*5670*/  LOP3.LUT R49, R49, 0x600, RZ, 0xc0, !PT ;  /* 0x0000060031317812 */ /* 0x000fe200078ec0ff */
[----:B------:R-:W-:Y:S01]  /*5680*/  IMAD.MOV.U32 R48, RZ, RZ, 0x1 ;  /* 0x00000001ff307424 */ /* 0x000fe200078e00ff */
[----:B------:R-:W-:Y:S01]  /*5690*/  LOP3.LUT R4, R3, 0x18, R4, 0xf8, !PT ;  /* 0x0000001803047812 */ /* 0x000fe200078ef804 */
[----:B------:R-:W-:Y:S01]  /*56a0*/  IMAD.MOV.U32 R22, RZ, RZ, RZ ;  /* 0x000000ffff167224 */ /* 0x000fe200078e00ff */
[----:B------:R-:W-:-:S02]  /*56b0*/  LOP3.LUT R49, R49, 0x20, R5, 0xf8, !PT ;  /* 0x0000002031317812 */ /* 0x000fc400078ef805 */
[----:B------:R-:W-:Y:S01]  /*56c0*/  CS2R R46, SRZ ;  /* 0x00000000002e7805 */ /* 0x000fe2000001ff00 */
[----:B------:R-:W3:Y:S01]  /*56d0*/  LDC.64 R42, c[0x0][0x990] ;  /* 0x00026400ff2a7b82 */ /* 0x000ee20000000a00 */
[----:B------:R-:W-:Y:S01]  /*56e0*/  LOP3.LUT R4, R4, 0x8, R6, 0x78, !PT ;  /* 0x0000000804047812 */ /* 0x000fe200078e7806 */
[----:B------:R-:W4:Y:S01]  /*56f0*/  LDCU UR55, c[0x0][0x370] ;  /* 0x00006e00ff3777ac */ /* 0x000f220008000800 */
[----:B------:R-:W-:Y:S02]  /*5700*/  LOP3.LUT R49, R49, 0x100, R5, 0xf8, !PT ;  /* 0x0000010031317812 */ /* 0x000fe400078ef805 */
[C---:B------:R-:W-:Y:S01]  /*5710*/  LOP3.LUT P0, RZ, R50.reuse, 0x4, RZ, 0xc0, !PT ;  /* 0x0000000432ff7812 */ /* 0x040fe2000780c0ff */
[----:B------:R-:W2:Y:S01]  /*5720*/  LDCU UR48, c[0x0][0xc0c] ;  /* 0x00018180ff3077ac */ /* 0x000ea20008000800 */
[----:B------:R-:W-:Y:S02]  /*5730*/  LOP3.LUT R49, R49, R4, RZ, 0xfc, !PT ;  /* 0x0000000431317212 */ /* 0x000fe400078efcff */
[----:B------:R-:W-:Y:S01]  /*5740*/  LOP3.LUT R50, R50, 0x60, RZ, 0xc0, !PT ;  /* 0x0000006032327812 */ /* 0x000fe200078ec0ff */
[----:B-1----:R-:W-:Y:S01]  /*5750*/  ULEA UR49, UR4, UR49, 0x18 ;  /* 0x0000003104317291 */ /* 0x002fe2000f8ec0ff */
[----:B------:R-:W-:Y:S01]  /*5760*/  LOP3.LUT R23, R23, 0x600000, RZ, 0xc0, !PT ;  /* 0x0060000017177812 */ /* 0x000fe200078ec0ff */
[----:B------:R-:W1:Y:S01]  /*5770*/  LDCU.64 UR4, c[0x0][0x988] ;  /* 0x00013100ff0477ac */ /* 0x000e620008000a00 */
[----:B------:R-:W-:Y:S01]  /*5780*/  SEL R63, R63, 0xfffffff0, !P0 ;  /* 0xfffffff03f3f7807 */ /* 0x000fe20004000000 */
[----:B------:R-:W2:Y:S05]  /*5790*/  LDCU UR38, c[0x0][0xc30] ;  /* 0x00018600ff2677ac */ /* 0x000eaa0008000800 */
[----:B------:R-:W4:Y:S01]  /*57a0*/  LDS R2, [UR49+0x160] ;  /* 0x00016031ff027984 */ /* 0x000f220008000800 */
[----:B------:R-:W2:Y:S01]  /*57b0*/  LDCU.64 UR46, c[0x0][0xc28] ;  /* 0x00018500ff2e77ac */ /* 0x000ea20008000a00 */
[----:B------:R-:W2:Y:S01]  /*57c0*/  LDCU.64 UR62, c[0x0][0x9b0] ;  /* 0x00013600ff3e77ac */ /* 0x000ea20008000a00 */
[----:B------:R-:W2:Y:S01]  /*57d0*/  LDCU.128 UR56, c[0x0][0xc10] ;  /* 0x00018200ff3877ac */ /* 0x000ea20008000c00 */
[----:B-1----:R-:W-:-:S02]  /*57e0*/  IMAD.U32 R54, RZ, RZ, UR4 ;  /* 0x00000004ff367e24 */ /* 0x002fc4000f8e00ff */
[----:B------:R-:W-:Y:S01]  /*57f0*/  IMAD.U32 R53, RZ, RZ, UR5 ;  /* 0x00000005ff357e24 */ /* 0x000fe2000f8e00ff */
[----:B------:R-:W1:Y:S01]  /*5800*/  LDCU.64 UR4, c[0x0][0x9a8] ;  /* 0x00013500ff0477ac */ /* 0x000e620008000a00 */
[----:B------:R-:W2:Y:S01]  /*5810*/  LDCU UR54, c[0x0][0x374] ;  /* 0x00006e80ff3677ac */ /* 0x000ea20008000800 */
[----:B------:R-:W-:Y:S01]  /*5820*/  UMOV UR50, URZ ;  /* 0x000000ff00327c82 */ /* 0x000fe20008000000 */
[----:B------:R-:W-:Y:S01]  /*5830*/  UIADD3 UR61, UPT, UPT, UR49, 0x200, URZ ;  /* 0x00000200313d7890 */ /* 0x000fe2000fffe0ff */
[----:B------:R-:W-:Y:S01]  /*5840*/  UMOV UR52, URZ ;  /* 0x000000ff00347c82 */ /* 0x000fe20008000000 */
[----:B------:R-:W-:Y:S01]  /*5850*/  UMOV UR53, URZ ;  /* 0x000000ff00357c82 */ /* 0x000fe20008000000 */
[----:B-1----:R-:W-:Y:S02]  /*5860*/  IMAD.U32 R56, RZ, RZ, UR4 ;  /* 0x00000004ff387e24 */ /* 0x002fe4000f8e00ff */
[----:B------:R-:W-:Y:S01]  /*5870*/  IMAD.U32 R55, RZ, RZ, UR5 ;  /* 0x00000005ff377e24 */ /* 0x000fe2000f8e00ff */
[----:B------:R-:W1:Y:S01]  /*5880*/  LDCU.128 UR4, c[0x0][0xb80] ;  /* 0x00017000ff0477ac */ /* 0x000e620008000c00 */
[C---:B----4-:R-:W-:Y:S01]  /*5890*/  VIADD R3, R2.reuse, 0x40 ;  /* 0x0000004002037836 */ /* 0x050fe20000000000 */
[----:B------:R-:W-:-:S04]  /*58a0*/  LOP3.LUT R2, R2, 0xffff, RZ, 0xc0, !PT ;  /* 0x0000ffff02027812 */ /* 0x000fc800078ec0ff */
[----:B------:R-:W-:-:S05]  /*58b0*/  LOP3.LUT R3, R3, 0xffff, RZ, 0xc0, !PT ;  /* 0x0000ffff03037812 */ /* 0x000fca00078ec0ff */
[----:B------:R4:W-:Y:S01]  /*58c0*/  STL.64 [R1], R2 ;  /* 0x0000000201007387 */ /* 0x0009e20000100a00 */
[----:B-1----:R-:W-:Y:S01]  /*58d0*/  MOV R60, UR4 ;  /* 0x00000004003c7c02 */ /* 0x002fe20008000f00 */
[----:B------:R-:W-:Y:S02]  /*58e0*/  IMAD.U32 R59, RZ, RZ, UR5 ;  /* 0x00000005ff3b7e24 */ /* 0x000fe4000f8e00ff */
[----:B------:R-:W-:Y:S02]  /*58f0*/  IMAD.U32 R58, RZ, RZ, UR6 ;  /* 0x00000006ff3a7e24 */ /* 0x000fe4000f8e00ff */
[----:B--23--:R-:W-:-:S07]  /*5900*/  IMAD.U32 R57, RZ, RZ, UR7 ;  /* 0x00000007ff397e24 */ /* 0x00cfce000f8e00ff */
.L_x_112:
[----:B----4-:R-:W-:Y:S04]  /*5910*/  SHF.L.U32 R2, R46, 0x1f, RZ ;  /* 0x0000001f2e027819 */ /* 0x010fe800000006ff */
[----:B------:R-:W1:Y:S02]  /*5920*/  SYNCS.PHASECHK.TRANS64.TRYWAIT P0, [UR49+0x110], R2 ;  /* 0x00011002ff0075a7 */ /* 0x000e640008001131 */
[----:B-1----:R-:W-:Y:S05]  /*5930*/  @!P0 BRA `(.L_x_82) ;  /* 0x0000002c00ec8947 */ /* 0x002fea0003800000 */
.L_x_169:
[----:B------:R-:W2:Y:S01]  /*5940*/  LDS.128 R4, [UR49+0x150] ;  /* 0x00015031ff047984 */ /* 0x000ea20008000c00 */
[----:B------:R-:W-:Y:S01]  /*5950*/  UIADD3 UR4, UPT, UPT, UR49, 0x118, URZ ;  /* 0x0000011831047890 */ /* 0x000fe2000fffe0ff */
[----:B-1----:R-:W-:Y:S01]  /*5960*/  IMAD R2, R22, 0x4, R1 ;  /* 0x0000000416027824 */ /* 0x002fe200078e0201 */
[----:B------:R-:W-:Y:S01]  /*5970*/  UISETP.GE.AND UP0, UPT, UR39, 0x1, UPT ;  /* 0x000000012700788c */ /* 0x000fe2000bf06270 */
[----:B------:R-:W-:Y:S01]  /*5980*/  @!PT LDS RZ, [RZ] ;  /* 0x00000000fffff984 */ /* 0x000fe20000000800 */
[----:B------:R-:W-:Y:S01]  /*5990*/  @!PT LDS RZ, [RZ] ;  /* 0x00000000fffff984 */ /* 0x000fe20000000800 */
[----:B------:R-:W-:Y:S01]  /*59a0*/  @!PT LDS RZ, [RZ] ;  /* 0x00000000fffff984 */ /* 0x000fe20000000800 */
[----:B------:R-:W-:Y:S01]  /*59b0*/  @!PT LDS RZ, [RZ] ;  /* 0x00000000fffff984 */ /* 0x000fe20000000800 */
[----:B------:R1:W-:Y:S06]  /*59c0*/  MEMBAR.ALL.CTA ;  /* 0x0000000000007992 */ /* 0x0003ec0000008000 */
[----:B-1----:R-:W1:Y:S01]  /*59d0*/  FENCE.VIEW.ASYNC.S ;  /* 0x00000000000073c6 */ /* 0x002e620000000000 */
[----:B------:R-:W-:Y:S09]  /*59e0*/  UPRMT UR4, URZ, 0x654, UR4 ;  /* 0x00000654ff047896 */ /* 0x000ff20008000004 */
[----:B-1----:R-:W-:Y:S01]  /*59f0*/  SYNCS.ARRIVE.TRANS64.RED.A1T0 RZ, [UR4], RZ ;  /* 0x000000ffffff79a7 */ /* 0x002fe20008100404 */
[----:B------:R-:W5:Y:S01]  /*5a00*/  LDL R2, [R2] ;  /* 0x0000000002027983 */ /* 0x000f620000100800 */
[----:B--2---:R-:W-:Y:S11]  /*5a10*/  LOP3.LUT P0, RZ, R6, 0x1, RZ, 0xc0, !PT ;  /* 0x0000000106ff7812 */ /* 0x004ff6000780c0ff */
[----:B------:R-:W-:Y:S02]  /*5a20*/  @!UPT UIADD3 URZ, UPT, UPT, URZ, URZ, URZ ;  /* 0x000000fffffff290 */ /* 0x000fe4000fffe0ff */
[----:B------:R-:W-:Y:S01]  /*5a30*/  VOTEU.ANY UP1, P0 ;  /* 0x0000000000ff7886 */ /* 0x000fe20000020100 */
[----:B------:R-:W-:Y:S01]  /*5a40*/  PLOP3.LUT P0, PT, PT, PT, UP1, 0x80, 0x8 ;  /* 0x000000000008781c */ /* 0x000fe20003f0f018 */
[----:B------:R-:W-:Y:S11]  /*5a50*/  UP2UR UR60, UPR, URZ, 0x2 ;  /* 0x00000002ff3c7883 */ /* 0x000ff60008000000 */
[----:B------:R-:W-:Y:S01]  /*5a60*/  @!UPT UIADD3 URZ, UPT, UPT, URZ, URZ, URZ ;  /* 0x000000fffffff290 */ /* 0x000fe2000fffe0ff */
[----:B------:R-:W-:Y:S02]  /*5a70*/  @P0 MOV R3, R4 ;  /* 0x0000000400030202 */ /* 0x000fe40000000f00 */
[----:B------:R-:W-:Y:S02]  /*5a80*/  @P0 LOP3.LUT R0, R5, 0xffff, RZ, 0xc0, !PT ;  /* 0x0000ffff05000812 */ /* 0x000fe400078ec0ff */
[----:B------:R-:W-:Y:S02]  /*5a90*/  @P0 R2UR UR5, R3 ;  /* 0x00000000030502ca */ /* 0x000fe400000e0000 */
[----:B------:R-:W-:Y:S11]  /*5aa0*/  @P0 R2UR UR4, R0 ;  /* 0x00000000000402ca */ /* 0x000ff600000e0000 */
[----:B------:R-:W-:Y:S02]  /*5ab0*/  @UP1 UMOV UR37, UR5 ;  /* 0x0000000500251c82 */ /* 0x000fe40008000000 */
[----:B------:R-:W-:Y:S01]  /*5ac0*/  @UP1 UMOV UR36, UR4 ;  /* 0x0000000400241c82 */ /* 0x000fe20008000000 */
[----:B------:R-:W-:Y:S05]  /*5ad0*/  BRA.U !UP0, `(.L_x_83) ;  /* 0x0000000108cc7547 */ /* 0x000fea000b800000 */
[----:B------:R-:W1:Y:S01]  /*5ae0*/  LDCU UR9, c[0x0][0xc20] ;  /* 0x00018400ff0977ac */ /* 0x000e620008000800 */
[----:B------:R-:W-:Y:S02]  /*5af0*/  UIMAD.WIDE.U32 UR4, UR54, UR59, URZ ;  /* 0x0000003b360472a5 */ /* 0x000fe4000f8e00ff */
[----:B------:R-:W-:Y:S02]  /*5b00*/  UIMAD.WIDE.U32 UR6, UR55, UR56, URZ ;  /* 0x00000038370672a5 */ /* 0x000fe4000f8e00ff */
[----:B------:R-:W-:Y:S02]  /*5b10*/  UIMAD.WIDE.U32 UR10, UR36, UR59, URZ ;  /* 0x0000003b240a72a5 */ /* 0x000fe4000f8e00ff */
[----:B------:R-:W-:Y:S02]  /*5b20*/  UISETP.NE.AND UP0, UPT, UR58, 0x1, UPT ;  /* 0x000000013a00788c */ /* 0x000fe4000bf05270 */
[----:B------:R-:W-:Y:S02]  /*5b30*/  UISETP.NE.AND UP1, UPT, UR48, 0x1, UPT ;  /* 0x000000013000788c */ /* 0x000fe4000bf25270 */
[----:B------:R-:W-:Y:S02]  /*5b40*/  UISETP.NE.AND UP2, UPT, UR39, 0x1, UPT ;  /* 0x000000012700788c */ /* 0x000fe4000bf45270 */
[----:B------:R-:W-:Y:S01]  /*5b50*/  UIMAD.WIDE.U32 UR12, UR37, UR56, URZ ;  /* 0x00000038250c72a5 */ /* 0x000fe2000f8e00ff */
[----:B------:R-:W-:Y:S01]  /*5b60*/  UMOV UR4, UR5 ;  /* 0x0000000500047c82 */ /* 0x000fe20008000000 */
[----:B------:R-:W-:Y:S01]  /*5b70*/  UMOV UR6, UR11 ;  /* 0x0000000b00067c82 */ /* 0x000fe20008000000 */
[----:B-1----:R-:W-:Y:S03]  /*5b80*/  USHF.R.U32.HI UR8, URZ, UR9, UR4 ;  /* 0x00000009ff087299 */ /* 0x002fe60008011604 */
[----:B------:R-:W-:Y:S02]  /*5b90*/  UMOV UR4, UR7 ;  /* 0x0000000700047c82 */ /* 0x000fe40008000000 */
[----:B------:R-:W-:Y:S02]  /*5ba0*/  USHF.R.U32.HI UR5, URZ, UR57, UR4 ;  /* 0x00000039ff057299 */ /* 0x000fe40008011604 */
[----:B------:R-:W-:Y:S02]  /*5bb0*/  USEL UR4, UR54, UR8, !UP0 ;  /* 0x0000000836047287 */ /* 0x000fe4000c000000 */
[----:B------:R-:W-:Y:S02]  /*5bc0*/  USHF.R.U32.HI UR8, URZ, UR9, UR6 ;  /* 0x00000009ff087299 */ /* 0x000fe40008011606 */
[----:B------:R-:W-:Y:S02]  /*5bd0*/  UIMAD.WIDE.U32 UR6, UR4, UR46, URZ ;  /* 0x0000002e040672a5 */ /* 0x000fe4000f8e00ff */
[----:B------:R-:W-:Y:S02]  /*5be0*/  USEL UR9, UR55, UR5, !UP1 ;  /* 0x0000000537097287 */ /* 0x000fe4000c800000 */
[----:B------:R-:W-:Y:S02]  /*5bf0*/  USEL UR8, UR36, UR8, !UP0 ;  /* 0x0000000824087287 */ /* 0x000fe4000c000000 */
[----:B------:R-:W-:Y:S01]  /*5c00*/  UIMAD.WIDE.U32 UR10, UR9, UR46, URZ ;  /* 0x0000002e090a72a5 */ /* 0x000fe2000f8e00ff */
[----:B------:R-:W-:Y:S01]  /*5c10*/  UMOV UR6, UR7 ;  /* 0x0000000700067c82 */ /* 0x000fe20008000000 */
[----:B------:R-:W-:Y:S01]  /*5c20*/  UMOV UR5, UR13 ;  /* 0x0000000d00057c82 */ /* 0x000fe20008000000 */
[----:B------:R-:W-:Y:S02]  /*5c30*/  @UP2 USHF.R.U32.HI UR4, URZ, UR47, UR6 ;  /* 0x0000002fff042299 */ /* 0x000fe40008011606 */
[----:B------:R-:W-:Y:S02]  /*5c40*/  USHF.R.U32.HI UR5, URZ, UR57, UR5 ;  /* 0x00000039ff057299 */ /* 0x000fe40008011605 */
[----:B------:R-:W-:Y:S02]  /*5c50*/  UIMAD UR4, UR39, UR4, URZ ;  /* 0x00000004270472a4 */ /* 0x000fe4000f8e02ff */
[----:B------:R-:W-:Y:S02]  /*5c60*/  USEL UR5, UR37, UR5, !UP1 ;  /* 0x0000000525057287 */ /* 0x000fe4000c800000 */
[----:B------:R-:W-:Y:S01]  /*5c70*/  UISETP.GE.AND UP0, UPT, UR8, UR4, UPT ;  /* 0x000000040800728c */ /* 0x000fe2000bf06270 */
[----:B------:R-:W-:Y:S01]  /*5c80*/  UMOV UR6, UR11 ;  /* 0x0000000b00067c82 */ /* 0x000fe20008000000 */
[----:B------:R-:W-:Y:S02]  /*5c90*/  UIMAD.WIDE.U32 UR10, UR8, UR46, URZ ;  /* 0x0000002e080a72a5 */ /* 0x000fe4000f8e00ff */
[----:B------:R-:W-:Y:S04]  /*5ca0*/  @UP2 USHF.R.U32.HI UR9, URZ, UR47, UR6 ;  /* 0x0000002fff092299 */ /* 0x000fe80008011606 */
[----:B------:R-:W-:Y:S01]  /*5cb0*/  UIMAD UR6, UR39, UR9, URZ ;  /* 0x00000009270672a4 */ /* 0x000fe2000f8e02ff */
[----:B------:R-:W-:Y:S03]  /*5cc0*/  UMOV UR4, UR11 ;  /* 0x0000000b00047c82 */ /* 0x000fe60008000000 */
[----:B------:R-:W-:Y:S02]  /*5cd0*/  UISETP.GE.OR UP0, UPT, UR5, UR6, UP0 ;  /* 0x000000060500728c */ /* 0x000fe40008706670 */
[----:B------:R-:W-:Y:S02]  /*5ce0*/  USHF.R.U32.HI UR4, URZ, UR47, UR4 ;  /* 0x0000002fff047299 */ /* 0x000fe40008011604 */
[----:B------:R-:W-:Y:S02]  /*5cf0*/  UIMAD.WIDE.U32 UR6, UR5, UR46, URZ ;  /* 0x0000002e050672a5 */ /* 0x000fe4000f8e00ff */
[----:B------:R-:W-:Y:S02]  /*5d00*/  USEL UR11, UR8, UR4, !UP2 ;  /* 0x00000004080b7287 */ /* 0x000fe4000d000000 */
[----:B------:R-:W-:Y:S02]  /*5d10*/  UIADD3 UR6, UPT, UPT, -UR5, URZ, URZ ;  /* 0x000000ff05067290 */ /* 0x000fe4000fffe1ff */
[----:B------:R-:W-:Y:S02]  /*5d20*/  UIADD3 UR10, UPT, UPT, -UR11, URZ, URZ ;  /* 0x000000ff0b0a7290 */ /* 0x000fe4000fffe1ff */
[----:B------:R-:W-:Y:S02]  /*5d30*/  UIMAD UR6, UR48, UR6, UR37 ;  /* 0x00000006300672a4 */ /* 0x000fe4000f8e0225 */
[----:B------:R-:W-:Y:S01]  /*5d40*/  UIMAD UR10, UR39, UR10, UR8 ;  /* 0x0000000a270a72a4 */ /* 0x000fe2000f8e0208 */
[----:B------:R-:W-:Y:S01]  /*5d50*/  @!UP0 UMOV UR4, UR7 ;  /* 0x0000000700048c82 */ /* 0x000fe20008000000 */
[----:B------:R-:W-:Y:S02]  /*5d60*/  UIADD3 UR7, UPT, UPT, -UR8, URZ, URZ ;  /* 0x000000ff08077290 */ /* 0x000fe4000fffe1ff */
[----:B------:R-:W-:Y:S04]  /*5d70*/  @!UP0 USHF.R.U32.HI UR4, URZ, UR47, UR4 ;  /* 0x0000002fff048299 */ /* 0x000fe80008011604 */
[----:B------:R-:W-:Y:S04]  /*5d80*/  @!UP0 USEL UR4, UR5, UR4, !UP2 ;  /* 0x0000000405048287 */ /* 0x000fe8000d000000 */
[----:B------:R-:W-:Y:S02]  /*5d90*/  @!UP0 UIMAD UR9, UR9, UR10, UR4 ;  /* 0x0000000a090982a4 */ /* 0x000fe4000f8e0204 */
[----:B------:R-:W-:Y:S02]  /*5da0*/  @!UP0 UIADD3 UR10, UPT, UPT, UR11, -UR4, URZ ;  /* 0x800000040b0a8290 */ /* 0x000fe4000fffe0ff */
[----:B------:R-:W-:Y:S02]  /*5db0*/  UIMAD UR4, UR58, UR7, UR36 ;  /* 0x000000073a0472a4 */ /* 0x000fe4000f8e0224 */
[----:B------:R-:W-:Y:S03]  /*5dc0*/  @!UP0 UIMAD UR8, UR10, UR39, UR5 ;  /* 0x000000270a0882a4 */ /* 0x000fe6000f8e0205 */
[----:B------:R-:W-:Y:S02]  /*5dd0*/  @!UP0 UMOV UR5, UR9 ;  /* 0x0000000900058c82 */ /* 0x000fe40008000000 */
[----:B------:R-:W-:Y:S02]  /*5de0*/  UIMAD UR37, UR5, UR48, UR6 ;  /* 0x00000030052572a4 */ /* 0x000fe4000f8e0206 */
[----:B------:R-:W-:Y:S11]  /*5df0*/  UIMAD UR36, UR8, UR58, UR4 ;  /* 0x0000003a082472a4 */ /* 0x000ff6000f8e0204 */
[----:B------:R-:W-:Y:S01]  /*5e00*/  @!UPT UIADD3 URZ, UPT, UPT, URZ, URZ, URZ ;  /* 0x000000fffffff290 */ /* 0x000fe2000fffe0ff */
.L_x_83:
[----:B------:R-:W-:Y:S01]  /*5e10*/  UISETP.NE.AND UP0, UPT, UR38, 0x1, UPT ;  /* 0x000000012600788c */ /* 0x000fe2000bf05270 */
[----:B------:R-:W-:Y:S01]  /*5e20*/  @P0 SHF.R.U32.HI R62, RZ, 0x10, R5 ;  /* 0x00000010ff3e0819 */ /* 0x000fe20000011605 */
[----:B------:R-:W-:Y:S09]  /*5e30*/  USHF.L.U32 UR41, UR22, 0x6, URZ ;  /* 0x0000000616297899 */ /* 0x000ff200080006ff */
[----:B------:R-:W1:Y:S01]  /*5e40*/  @!UP0 LDCU.128 UR12, c[0x0][0xc10] ;  /* 0x00018200ff0c87ac */ /* 0x000e620008000c00 */
[----:B------:R-:W2:Y:S01]  /*5e50*/  @!UP0 LDCU UR5, c[0x0][0xc0c] ;  /* 0x00018180ff0587ac */ /* 0x000ea20008000800 */
[----:B------:R-:W3:Y:S01]  /*5e60*/  @!UP0 LDCU UR10, c[0x0][0xc20] ;  /* 0x00018400ff0a87ac */ /* 0x000ee20008000800 */
[----:B-1----:R-:W-:Y:S02]  /*5e70*/  UIMAD.WIDE.U32 UR8, UR37, UR12, URZ ;  /* 0x0000000c250872a5 */ /* 0x002fe4000f8e00ff */
[----:B------:R-:W-:Y:S02]  /*5e80*/  UIMAD.WIDE.U32 UR6, UR36, UR15, URZ ;  /* 0x0000000f240672a5 */ /* 0x000fe4000f8e00ff */
[----:B------:R-:W-:Y:S03]  /*5e90*/  @!UP0 UISETP.NE.AND UP1, UPT, UR14, 0x1, UPT ;  /* 0x000000010e00888c */ /* 0x000fe6000bf25270 */
[----:B------:R-:W-:Y:S01]  /*5ea0*/  @!UP0 UMOV UR4, UR9 ;  /* 0x0000000900048c82 */ /* 0x000fe20008000000 */
[----:B--2---:R-:W-:Y:S02]  /*5eb0*/  @!UP0 UISETP.NE.AND UP2, UPT, UR5, 0x1, UPT ;  /* 0x000000010500888c */ /* 0x004fe4000bf45270 */
[----:B------:R-:W-:Y:S01]  /*5ec0*/  @!UP0 USHF.R.U32.HI UR4, URZ, UR13, UR4 ;  /* 0x0000000dff048299 */ /* 0x000fe20008011604 */
[----:B------:R-:W-:Y:S02]  /*5ed0*/  @!UP0 UMOV UR6, UR7 ;  /* 0x0000000700068c82 */ /* 0x000fe40008000000 */
[----:B---3--:R-:W-:Y:S02]  /*5ee0*/  @!UP0 USHF.R.U32.HI UR6, URZ, UR10, UR6 ;  /* 0x0000000aff068299 */ /* 0x008fe40008011606 */
[----:B------:R-:W-:Y:S02]  /*5ef0*/  @!UP0 USEL UR7, UR37, UR4, !UP2 ;  /* 0x0000000425078287 */ /* 0x000fe4000d000000 */
[----:B------:R-:W-:Y:S04]  /*5f00*/  @!UP0 USEL UR6, UR36, UR6, !UP1 ;  /* 0x0000000624068287 */ /* 0x000fe8000c800000 */
[----:B------:R-:W-:Y:S02]  /*5f10*/  @!UP0 UIADD3 UR4, UPT, UPT, -UR7, UR6, URZ ;  /* 0x0000000607048290 */ /* 0x000fe4000fffe1ff */
[----:B------:R-:W-:Y:S02]  /*5f20*/  @!UP0 UIADD3 UR6, UPT, UPT, UR7, -UR6, URZ ;  /* 0x8000000607068290 */ /* 0x000fe4000fffe0ff */
[----:B------:R-:W-:Y:S02]  /*5f30*/  @!UP0 UIMAD UR37, UR4, UR5, UR37 ;  /* 0x00000005042582a4 */ /* 0x000fe4000f8e0225 */
[----:B------:R-:W-:Y:S02]  /*5f40*/  @!UP0 UIMAD UR36, UR6, UR14, UR36 ;  /* 0x0000000e062482a4 */ /* 0x000fe4000f8e0224 */
[----:B------:R-:W-:Y:S09]  /*5f50*/  ULOP3.LUT UP0, URZ, UR61, 0x1b0, URZ, 0xc0, !UPT ;  /* 0x000001b03dff7892 */ /* 0x000ff2000f80c0ff */
[----:B------:R-:W-:Y:S05]  /*5f60*/  BRA.U !UP0, `(.L_x_84) ;  /* 0x00000001087c7547 */ /* 0x000fea000b800000 */
[----:B------:R-:W1:Y:S01]  /*5f70*/  LDCU.64 UR8, c[0x4][0x80] ;  /* 0x01001000ff0877ac */ /* 0x000e620008000a00 */
[----:B------:R-:W-:Y:S01]  /*5f80*/  MOV R17, 0x0 ;  /* 0x0000000000117802 */ /* 0x000fe20000000f00 */
[----:B------:R-:W-:Y:S02]  /*5f90*/  HFMA2 R12, -RZ, RZ, 0, 5.9604644775390625e-08 ;  /* 0x00000001ff0c7431 */ /* 0x000fe400000001ff */
[----:B------:R-:W-:Y:S01]  /*5fa0*/  IMAD.MOV.U32 R8, RZ, RZ, 0x70 ;  /* 0x00000070ff087424 */ /* 0x000fe200078e00ff */
[----:B------:R2:W3:Y:S01]  /*5fb0*/  LDC.64 R14, c[0x4][R17] ;  /* 0x01000000110e7b82 */ /* 0x0004e20000000a00 */
[----:B------:R-:W4:Y:S01]  /*5fc0*/  LDCU.64 UR6, c[0x4][0x88] ;  /* 0x01001100ff0677ac */ /* 0x000f220008000a00 */
[----:B------:R-:W-:Y:S01]  /*5fd0*/  IMAD.MOV.U32 R13, RZ, RZ, RZ ;  /* 0x000000ffff0d7224 */ /* 0x000fe200078e00ff */
[----:B------:R-:W2:Y:S01]  /*5fe0*/  LDCU.64 UR4, c[0x4][0x8] ;  /* 0x01000100ff0477ac */ /* 0x000ea20008000a00 */
[----:B-1----:R-:W-:Y:S01]  /*5ff0*/  MOV R5, UR9 ;  /* 0x0000000900057c02 */ /* 0x002fe20008000f00 */
[----:B------:R-:W-:Y:S01]  /*6000*/  IMAD.U32 R4, RZ, RZ, UR8 ;  /* 0x00000008ff047e24 */ /* 0x000fe2000f8e00ff */
[----:B----4-:R-:W-:Y:S01]  /*6010*/  MOV R7, UR7 ;  /* 0x0000000700077c02 */ /* 0x010fe20008000f00 */
[----:B------:R-:W-:Y:S01]  /*6020*/  IMAD.U32 R6, RZ, RZ, UR6 ;  /* 0x00000006ff067e24 */ /* 0x000fe2000f8e00ff */
[----:B--2---:R-:W-:Y:S01]  /*6030*/  MOV R11, UR5 ;  /* 0x00000005000b7c02 */ /* 0x004fe20008000f00 */
[----:B------:R-:W-:Y:S02]  /*6040*/  IMAD.U32 R10, RZ, RZ, UR4 ;  /* 0x00000004ff0a7e24 */ /* 0x000fe4000f8e00ff */
[----:B------:R-:W-:Y:S07]  /*6050*/  LEPC R20, `(.L_x_85) ;  /* 0x000000001014794e */ /* 0x000fee0000000000 */
[----:B---3-5:R-:W-:Y:S05]  /*6060*/  CALL.ABS.NOINC R14 ;  /* 0x000000000e007343 */ /* 0x028fea0003c00000 */
.L_x_85:
[----:B------:R-:W1:Y:S01]  /*6070*/  LDCU.64 UR8, c[0x4][0x80] ;  /* 0x01001000ff0877ac */ /* 0x000e620008000a00 */
[----:B------:R2:W3:Y:S01]  /*6080*/  LDC.64 R14, c[0x4][R17] ;  /* 0x01000000110e7b82 */ /* 0x0004e20000000a00 */
[----:B------:R-:W-:Y:S02]  /*6090*/  HFMA2 R12, -RZ, RZ, 0, 5.9604644775390625e-08 ;  /* 0x00000001ff0c7431 */ /* 0x000fe400000001ff */
[----:B------:R-:W-:Y:S02]  /*60a0*/  IMAD.MOV.U32 R8, RZ, RZ, 0x70 ;  /* 0x00000070ff087424 */ /* 0x000fe400078e00ff */
[----:B------:R-:W-:Y:S01]  /*60b0*/  IMAD.MOV.U32 R13, RZ, RZ, RZ ;  /* 0x000000ffff0d7224 */ /* 0x000fe200078e00ff */
[----:B------:R-:W4:Y:S01]  /*60c0*/  LDCU.64 UR6, c[0x4][0x88] ;  /* 0x01001100ff0677ac */ /* 0x000f220008000a00 */
[----:B------:R-:W5:Y:S01]  /*60d0*/  LDCU.64 UR4, c[0x4][0x8] ;  /* 0x01000100ff0477ac */ /* 0x000f620008000a00 */
[----:B-1----:R-:W-:Y:S02]  /*60e0*/  MOV R4, UR8 ;  /* 0x0000000800047c02 */ /* 0x002fe40008000f00 */
[----:B------:R-:W-:Y:S02]  /*60f0*/  MOV R5, UR9 ;  /* 0x0000000900057c02 */ /* 0x000fe40008000f00 */
[----:B----4-:R-:W-:Y:S01]  /*6100*/  MOV R7, UR7 ;  /* 0x0000000700077c02 */ /* 0x010fe20008000f00 */
[----:B------:R-:W-:Y:S01]  /*6110*/  IMAD.U32 R6, RZ, RZ, UR6 ;  /* 0x00000006ff067e24 */ /* 0x000fe2000f8e00ff */
[----:B-----5:R-:W-:Y:S01]  /*6120*/  MOV R11, UR5 ;  /* 0x00000005000b7c02 */ /* 0x020fe20008000f00 */
[----:B--2---:R-:W-:Y:S02]  /*6130*/  IMAD.U32 R10, RZ, RZ, UR4 ;  /* 0x00000004ff0a7e24 */ /* 0x004fe4000f8e00ff */
[----:B------:R-:W-:Y:S07]  /*6140*/  LEPC R20, `(.L_x_84) ;  /* 0x000000001014794e */ /* 0x000fee0000000000 */
[----:B---3--:R-:W-:Y:S05]  /*6150*/  CALL.ABS.NOINC R14 ;  /* 0x000000000e007343 */ /* 0x008fea0003c00000 */
.L_x_84:
[----:B------:R-:W-:Y:S01]  /*6160*/  R2UR UR5, R54 ;  /* 0x00000000360572ca */ /* 0x000fe200000e0000 */
[----:B------:R-:W-:Y:S01]  /*6170*/  UISETP.NE.U32.AND UP0, UPT, UR62, URZ, UPT ;  /* 0x000000ff3e00728c */ /* 0x000fe2000bf05070 */
[----:B------:R-:W-:Y:S02]  /*6180*/  ISETP.NE.U32.AND P3, PT, R42, RZ, PT ;  /* 0x000000ff2a00720c */ /* 0x000fe40003f65070 */
[----:B------:R-:W-:Y:S01]  /*6190*/  R2UR UR4, R53 ;  /* 0x00000000350472ca */ /* 0x000fe200000e0000 */
[----:B------:R-:W-:Y:S01]  /*61a0*/  UISETP.NE.AND.EX UP0, UPT, UR63, URZ, UPT, UP0 ;  /* 0x000000ff3f00728c */ /* 0x000fe2000bf05300 */
[----:B------:R-:W-:Y:S02]  /*61b0*/  ISETP.NE.AND.EX P3, PT, R43, RZ, PT, P3 ;  /* 0x000000ff2b00720c */ /* 0x000fe40003f65330 */
[----:B------:R-:W-:Y:S02]  /*61c0*/  ISETP.NE.AND P6, PT, R61, RZ, PT ;  /* 0x000000ff3d00720c */ /* 0x000fe40003fc5270 */
[----:B------:R-:W-:Y:S03]  /*61d0*/  PLOP3.LUT P0, PT, PT, PT, PT, 0x8, 0x80 ;  /* 0x000000000080781c */ /* 0x000fe60003f0e170 */
[----:B------:R-:W-:Y:S04]  /*61e0*/  ISETP.NE.U32.AND P1, PT, RZ, UR5, PT ;  /* 0x00000005ff007c0c */ /* 0x000fe8000bf25070 */
[----:B------:R-:W-:Y:S04]  /*61f0*/  ISETP.NE.AND.EX P1, PT, RZ, UR4, PT, P1 ;  /* 0x00000004ff007c0c */ /* 0x000fe8000bf25310 */
[----:B------:R-:W-:Y:S01]  /*6200*/  @P6 PLOP3.LUT P0, PT, P3, PT, PT, 0x80, 0x8 ;  /* 0x000000000008681c */ /* 0x000fe20001f0f070 */
[----:B------:R-:W-:Y:S01]  /*6210*/  @!UPT UIADD3 URZ, UPT, UPT, URZ, URZ, URZ ;  /* 0x000000fffffff290 */ /* 0x000fe2000fffe0ff */
[----:B------:R-:W-:Y:S11]  /*6220*/  @!P3 BRA `(.L_x_86) ;  /* 0x000000000030b947 */ /* 0x000ff60003800000 */
[----:B------:R-:W-:Y:S01]  /*6230*/  ISETP.NE.U32.AND P2, PT, R40, RZ, PT ;  /* 0x000000ff2800720c */ /* 0x000fe20003f45070 */
[----:B------:R-:W1:Y:S01]  /*6240*/  LDCU.64 UR4, c[0x0][0x358] ;  /* 0x00006b00ff0477ac */ /* 0x000e620008000a00 */
[----:B------:R-:W-:Y:S02]  /*6250*/  IMAD.MOV.U32 R51, RZ, RZ, 0x1 ;  /* 0x00000001ff337424 */ /* 0x000fe400078e00ff */
[----:B------:R-:W-:Y:S11]  /*6260*/  ISETP.NE.AND.EX P2, PT, R41, RZ, PT, P2 ;  /* 0x000000ff2900720c */ /* 0x000ff60003f45320 */
[----:B------:R-:W-:Y:S02]  /*6270*/  @!UPT UIADD3 URZ, UPT, UPT, URZ, URZ, URZ ;  /* 0x000000fffffff290 */ /* 0x000fe4000fffe0ff */
[----:B------:R-:W2:Y:S01]  /*6280*/  @P2 LDC.64 R4, c[0x0][0x988] ;  /* 0x00026200ff042b82 */ /* 0x000ea20000000a00 */
[----:B------:R-:W-:Y:S04]  /*6290*/  @P2 IMAD R0, R16, R42, RZ ;  /* 0x0000002a10002224 */ /* 0x000fe800078e02ff */
[----:B--2---:R-:W-:Y:S04]  /*62a0*/  @P2 IMAD.WIDE R4, R0, 0x4, R4 ;  /* 0x0000000400042825 */ /* 0x004fe800078e0204 */
[----:B------:R-:W-:Y:S01]  /*62b0*/  HFMA2 R0, -RZ, RZ, 0, 5.9604644775390625e-08 ;  /* 0x00000001ff007431 */ /* 0x000fe200000001ff */
[----:B-1---5:R1:W5:Y:S04]  /*62c0*/  @P2 LDG.E R26, desc[UR4][R4.64] ;  /* 0x00000004041a2981 */ /* 0x022368000c1e1900 */
[----:B------:R-:W-:Y:S01]  /*62d0*/  @!P2 PRMT R51, R0, 0x7610, R51 ;  /* 0x000076100033a816 */ /* 0x000fe20000000033 */
[----:B-1----:R-:W2:Y:S06]  /*62e0*/  @!P2 LDC R26, c[0x0][0x980] ;  /* 0x00026000ff1aab82 */ /* 0x002eac0000000800 */
.L_x_86:
[----:B------:R-:W-:Y:S05]  /*62f0*/  BRA.U !UP0, `(.L_x_87) ;  /* 0x00000001082c7547 */ /* 0x000fea000b800000 */
[----:B------:R-:W-:Y:S02]  /*6300*/  R2UR UR5, R56 ;  /* 0x00000000380572ca */ /* 0x000fe400000e0000 */
[----:B------:R-:W-:Y:S11]  /*6310*/  R2UR UR4, R55 ;  /* 0x00000000370472ca */ /* 0x000ff600000e0000 */
[----:B------:R-:W-:Y:S04]  /*6320*/  ISETP.NE.U32.AND P2, PT, RZ, UR5, PT ;  /* 0x00000005ff007c0c */ /* 0x000fe8000bf45070 */
[----:B------:R-:W-:Y:S01]  /*6330*/  ISETP.NE.AND.EX P2, PT, RZ, UR4, PT, P2 ;  /* 0x00000004ff007c0c */ /* 0x000fe2000bf45320 */
[----:B------:R-:W1:Y:S11]  /*6340*/  LDCU.64 UR4, c[0x0][0x358] ;  /* 0x00006b00ff0477ac */ /* 0x000e760008000a00 */
[----:B------:R-:W-:Y:S01]  /*6350*/  @!UPT UIADD3 URZ, UPT, UPT, URZ, URZ, URZ ;  /* 0x000000fffffff290 */ /* 0x000fe2000fffe0ff */
[----:B------:R-:W3:Y:S01]  /*6360*/  @P2 LDC.64 R4, c[0x0][0x9a8] ;  /* 0x00026a00ff042b82 */ /* 0x000ee20000000a00 */
[----:B------:R-:W-:Y:S04]  /*6370*/  @P2 IMAD R0, R16, UR62, RZ ;  /* 0x0000003e10002c24 */ /* 0x000fe8000f8e02ff */
[----:B---3--:R-:W-:Y:S05]  /*6380*/  @P2 IMAD.WIDE R4, R0, 0x4, R4 ;  /* 0x0000000400042825 */ /* 0x008fea00078e0204 */
[----:B-1---5:R1:W5:Y:S02]  /*6390*/  @P2 LDG.E R24, desc[UR4][R4.64] ;  /* 0x0000000404182981 */ /* 0x022364000c1e1900 */
[----:B-1----:R-:W3:Y:S02]  /*63a0*/  @!P2 LDC R24, c[0x0][0x9a0] ;  /* 0x00026800ff18ab82 */ /* 0x002ee40000000800 */
.L_x_87:
[----:B--2--5:R-:W-:Y:S01]  /*63b0*/  FSETP.NEU.AND P2, PT, R26, RZ, PT ;  /* 0x000000ff1a00720b */ /* 0x024fe20003f4d000 */
[----:B------:R-:W1:Y:S01]  /*63c0*/  LDCU.128 UR12, c[0x0][0xb90] ;  /* 0x00017200ff0c77ac */ /* 0x000e620008000c00 */
[----:B------:R-:W-:Y:S01]  /*63d0*/  SEL R4, RZ, 0xffffffff, P1 ;  /* 0xffffffffff047807 */ /* 0x000fe20000800000 */
[----:B------:R-:W-:Y:S01]  /*63e0*/  BSSY B1, `(.L_x_88) ;  /* 0x0000058000017945 */ /* 0x000fe20003800000 */
[----:B------:R-:W-:Y:S01]  /*63f0*/  @P6 LOP3.LUT P1, RZ, R51, 0xff, RZ, 0xc0, !PT ;  /* 0x000000ff33ff6812 */ /* 0x000fe2000782c0ff */
[----:B------:R-:W-:Y:S01]  /*6400*/  IMAD.MOV.U32 R73, RZ, RZ, 0x1 ;  /* 0x00000001ff497424 */ /* 0x000fe200078e00ff */
[----:B------:R-:W-:Y:S01]  /*6410*/  @P6 SEL R0, RZ, 0xffffffff, P2 ;  /* 0xffffffffff006807 */ /* 0x000fe20001000000 */
[----:B------:R-:W-:Y:S01]  /*6420*/  IMAD.IADD R25, R23, 0x1, R2 ;  /* 0x0000000117197824 */ /* 0x000fe200078e0202 */
[----:B------:R-:W-:Y:S01]  /*6430*/  LOP3.LUT R71, R48, 0x1, RZ, 0x3c, !PT ;  /* 0x0000000130477812 */ /* 0x000fe200078e3cff */
[----:B------:R-:W2:Y:S01]  /*6440*/  LDCU UR11, c[0x0][0xba0] ;  /* 0x00017400ff0b77ac */ /* 0x000ea20008000800 */
[----:B------:R-:W-:Y:S01]  /*6450*/  @P0 SEL R0, R4, R0, !P1 ;  /* 0x0000000004000207 */ /* 0x000fe20004800000 */
[----:B------:R-:W-:Y:S01]  /*6460*/  IMAD.U32 R72, RZ, RZ, UR50 ;  /* 0x00000032ff487e24 */ /* 0x000fe2000f8e00ff */
[----:B------:R-:W-:Y:S01]  /*6470*/  LEA R27, R22, UR49, 0x3 ;  /* 0x00000031161b7c11 */ /* 0x000fe2000f8e18ff */
[----:B------:R-:W-:Y:S01]  /*6480*/  USHF.L.U32 UR8, UR51, 0x6, URZ ;  /* 0x0000000633087899 */ /* 0x000fe200080006ff */
[----:B------:R-:W-:Y:S02]  /*6490*/  @P6 LOP3.LUT R0, R0, 0x1, RZ, 0xc0, !PT ;  /* 0x0000000100006812 */ /* 0x000fe400078ec0ff */
[----:B------:R-:W-:Y:S02]  /*64a0*/  CS2R R38, SRZ ;  /* 0x0000000000267805 */ /* 0x000fe4000001ff00 */
[----:B------:R-:W-:Y:S02]  /*64b0*/  R2UR UR4, R59 ;  /* 0x000000003b0472ca */ /* 0x000fe400000e0000 */
[----:B------:R-:W-:Y:S02]  /*64c0*/  CS2R R36, SRZ ;  /* 0x0000000000247805 */ /* 0x000fe4000001ff00 */
[----:B------:R-:W-:Y:S01]  /*64d0*/  ISETP.NE.U32.OR P5, PT, R0, 0x1, !P6 ;  /* 0x000000010000780c */ /* 0x000fe200077a5470 */
[----:B------:R-:W-:Y:S01]  /*64e0*/  IMAD.U32 R0, RZ, RZ, UR50 ;  /* 0x00000032ff007e24 */ /* 0x000fe2000f8e00ff */
[----:B------:R-:W-:Y:S01]  /*64f0*/  R2UR UR6, R58 ;  /* 0x000000003a0672ca */ /* 0x000fe200000e0000 */
[----:B------:R-:W-:Y:S01]  /*6500*/  IMAD.U32 R67, RZ, RZ, UR8 ;  /* 0x00000008ff437e24 */ /* 0x000fe2000f8e00ff */
[----:B------:R-:W-:Y:S02]  /*6510*/  R2UR UR10, R60 ;  /* 0x000000003c0a72ca */ /* 0x000fe400000e0000 */
[----:B------:R-:W-:Y:S02]  /*6520*/  CS2R R30, SRZ ;  /* 0x00000000001e7805 */ /* 0x000fe4000001ff00 */
[----:B------:R-:W-:Y:S02]  /*6530*/  LEA R0, R0, UR49, 0x3 ;  /* 0x0000003100007c11 */ /* 0x000fe4000f8e18ff */
[----:B------:R-:W-:Y:S02]  /*6540*/  CS2R R28, SRZ ;  /* 0x00000000001c7805 */ /* 0x000fe4000001ff00 */
[----:B------:R-:W-:Y:S02]  /*6550*/  R2UR UR9, R57 ;  /* 0x00000000390972ca */ /* 0x000fe400000e0000 */
[----:B------:R-:W-:Y:S01]  /*6560*/  LOP3.LUT P4, R68, R51, 0xff, RZ, 0xc0, !PT ;  /* 0x000000ff33447812 */ /* 0x000fe2000788c0ff */
[----:B------:R-:W-:Y:S01]  /*6570*/  UIMAD.WIDE.U32 UR4, UR8, UR4, URZ ;  /* 0x00000004080472a5 */ /* 0x000fe2000f8e00ff */
[----:B------:R-:W-:Y:S02]  /*6580*/  SEL R5, RZ, 0xffffffff, P2 ;  /* 0xffffffffff057807 */ /* 0x000fe40001000000 */
[----:B------:R-:W-:Y:S01]  /*6590*/  @P5 SHF.L.U32 R3, R71, 0x1f, RZ ;  /* 0x0000001f47035819 */ /* 0x000fe200000006ff */
[----:B------:R-:W-:Y:S01]  /*65a0*/  USHF.R.U32.HI UR5, URZ, UR6, UR5 ;  /* 0x00000006ff057299 */ /* 0x000fe20008011605 */
[----:B------:R-:W-:Y:S01]  /*65b0*/  @P3 SEL R5, R4, R5, !P4 ;  /* 0x0000000504053207 */ /* 0x000fe20006000000 */
[----:B------:R-:W-:Y:S01]  /*65c0*/  UISETP.NE.AND UP0, UPT, UR10, 0x1, UPT ;  /* 0x000000010a00788c */ /* 0x000fe2000bf05270 */
[----:B------:R4:W3:Y:S01]  /*65d0*/  @P5 SYNCS.PHASECHK.TRANS64.TRYWAIT P1, [R0+URZ+0xd0], R3 ;  /* 0x0000d003000055a7 */ /* 0x0008e200080211ff */
[----:B------:R-:W-:Y:S02]  /*65e0*/  P2R R69, PR, RZ, 0x20 ;  /* 0x00000020ff457803 */ /* 0x000fe40000000000 */
[----:B------:R-:W-:Y:S01]  /*65f0*/  USEL UR5, UR8, UR5, !UP0 ;  /* 0x0000000508057287 */ /* 0x000fe2000c000000 */
[----:B------:R-:W-:Y:S01]  /*6600*/  LOP3.LUT R5, R5, 0x1, RZ, 0xc0, !PT ;  /* 0x0000000105057812 */ /* 0x000fe200078ec0ff */
[----:B------:R-:W-:Y:S04]  /*6610*/  UISETP.NE.AND UP0, UPT, UR9, 0x1, UPT ;  /* 0x000000010900788c */ /* 0x000fe8000bf05270 */
[----:B------:R-:W-:Y:S02]  /*6620*/  IMAD R7, RZ, RZ, -UR5 ;  /* 0x80000005ff077e24 */ /* 0x000fe4000f8e02ff */
[----:B------:R-:W-:Y:S02]  /*6630*/  IMAD.U32 R66, RZ, RZ, UR5 ;  /* 0x00000005ff427e24 */ /* 0x000fe4000f8e00ff */
[----:B------:R-:W-:Y:S01]  /*6640*/  IMAD R67, R7, UR10, R67 ;  /* 0x0000000a07437c24 */ /* 0x000fe2000f8e0243 */
[----:B----4-:R-:W-:Y:S04]  /*6650*/  SHF.L.U32 R3, R47, 0x1f, RZ ;  /* 0x0000001f2f037819 */ /* 0x010fe800000006ff */
[----:B------:R4:W4:Y:S01]  /*6660*/  SYNCS.PHASECHK.TRANS64.TRYWAIT P0, [R27+URZ+0x120], R3 ;  /* 0x000120031b0075a7 */ /* 0x00092200080011ff */
[----:B-1----:R-:W-:Y:S07]  /*6670*/  UIMAD.WIDE.U32 UR6, UR5, UR12, URZ ;  /* 0x0000000c050672a5 */ /* 0x002fee000f8e00ff */
[----:B------:R-:W-:Y:S02]  /*6680*/  UMOV UR4, UR7 ;  /* 0x0000000700047c82 */ /* 0x000fe40008000000 */
[----:B------:R-:W-:Y:S04]  /*6690*/  USHF.R.U32.HI UR4, URZ, UR13, UR4 ;  /* 0x0000000dff047299 */ /* 0x000fe80008011604 */
[----:B------:R-:W-:Y:S02]  /*66a0*/  USEL UR4, UR5, UR4, !UP0 ;  /* 0x0000000405047287 */ /* 0x000fe4000c000000 */
[----:B------:R-:W-:Y:S02]  /*66b0*/  UISETP.NE.AND UP0, UPT, UR14, 0x1, UPT ;  /* 0x000000010e00788c */ /* 0x000fe4000bf05270 */
[----:B------:R-:W-:Y:S02]  /*66c0*/  UIMAD.WIDE.U32 UR6, UR4, UR15, URZ ;  /* 0x0000000f040672a5 */ /* 0x000fe4000f8e00ff */
[----:B------:R-:W-:Y:S02]  /*66d0*/  IMAD.U32 R65, RZ, RZ, UR4 ;  /* 0x00000004ff417e24 */ /* 0x000fe4000f8e00ff */
[----:B------:R-:W-:Y:S01]  /*66e0*/  PLOP3.LUT P2, PT, PT, PT, UP0, 0x80, 0x8 ;  /* 0x000000000008781c */ /* 0x000fe20003f4f008 */
[----:B------:R-:W-:Y:S02]  /*66f0*/  IMAD R6, RZ, RZ, -UR4 ;  /* 0x80000004ff067e24 */ /* 0x000fe4000f8e02ff */
[----:B------:R-:W-:Y:S01]  /*6700*/  UMOV UR6, UR7 ;  /* 0x0000000700067c82 */ /* 0x000fe20008000000 */
[----:B------:R-:W-:Y:S01]  /*6710*/  IMAD.U32 R64, RZ, RZ, UR4 ;  /* 0x00000004ff407e24 */ /* 0x000fe2000f8e00ff */
[----:B--2---:R-:W-:Y:S01]  /*6720*/  USHF.R.U32.HI UR6, URZ, UR11, UR6 ;  /* 0x0000000bff067299 */ /* 0x004fe20008011606 */
[----:B------:R-:W-:Y:S05]  /*6730*/  IMAD R66, R6, UR9, R66 ;  /* 0x0000000906427c24 */ /* 0x000fea000f8e0242 */
[----:B------:R-:W-:Y:S02]  /*6740*/  SEL R65, R65, UR6, !P2 ;  /* 0x0000000641417c07 */ /* 0x000fe4000d000000 */
[----:B------:R-:W-:Y:S03]  /*6750*/  ISETP.NE.U32.AND P2, PT, R5, 0x1, PT ;  /* 0x000000010500780c */ /* 0x000fe60003f45070 */
[----:B------:R-:W-:Y:S01]  /*6760*/  IMAD.MOV R4, RZ, RZ, -R65 ;  /* 0x000000ffff047224 */ /* 0x000fe200078e0a41 */
[----:B------:R-:W-:Y:S03]  /*6770*/  P2R R74, PR, RZ, 0x4 ;  /* 0x00000004ff4a7803 */ /* 0x000fe60000000000 */
[----:B------:R-:W-:Y:S01]  /*6780*/  IMAD R64, R4, UR14, R64 ;  /* 0x0000000e04407c24 */ /* 0x000fe2000f8e0240 */
[----:B---3--:R-:W-:Y:S01]  /*6790*/  @P5 SEL R73, RZ, 0x1, !P1 ;  /* 0x00000001ff495807 */ /* 0x008fe20004800000 */
[----:B------:R-:W-:Y:S06]  /*67a0*/  @!P5 BRA `(.L_x_89) ;  /* 0x00000000006cd947 */ /* 0x000fec0003800000 */
[----:B------:R-:W-:Y:S01]  /*67b0*/  HFMA2 R31, -RZ, RZ, 0, 0 ;  /* 0x00000000ff1f7431 */ /* 0x000fe200000001ff */
[----:B------:R-:W-:Y:S01]  /*67c0*/  ISETP.NE.AND P1, PT, R73, RZ, PT ;  /* 0x000000ff4900720c */ /* 0x000fe20003f25270 */
[----:B------:R-:W-:Y:S01]  /*67d0*/  IMAD.U32 R2, RZ, RZ, UR50 ;  /* 0x00000032ff027e24 */ /* 0x000fe2000f8e00ff */
[----:B------:R-:W-:Y:S11]  /*67e0*/  BSSY B0, `(.L_x_90) ;  /* 0x0000005000007945 */ /* 0x000ff60003800000 */
[----:B------:R-:W-:Y:S05]  /*67f0*/  @P1 BRA `(.L_x_91) ;  /* 0x00000000000c1947 */ /* 0x000fea0003800000 */
[----:B------:R-:W-:Y:S04]  /*6800*/  SHF.L.U32 R4, R71, 0x1f, RZ ;  /* 0x0000001f47047819 */ /* 0x000fe800000006ff */
[----:B------:R-:W1:Y:S02]  /*6810*/  SYNCS.PHASECHK.TRANS64.TRYWAIT P1, [R0+URZ+0xd0], R4 ;  /* 0x0000d004000075a7 */ /* 0x000e6400080211ff */
[----:B-1----:R-:W-:Y:S05]  /*6820*/  @!P1 BRA `(.L_x_92) ;  /* 0x0000002000489947 */ /* 0x002fea0003800000 */
.L_x_91:
[----:B------:R-:W-:Y:S05]  /*6830*/  BSYNC B0 ;  /* 0x0000000000007941 */ /* 0x000fea0003800000 */
.L_x_90:
[----:B------:R-:W-:Y:S01]  /*6840*/  ISETP.NE.AND P1, PT, R74, RZ, PT ;  /* 0x000000ff4a00720c */ /* 0x000fe20003f25270 */
[----:B------:R-:W-:Y:S01]  /*6850*/  IMAD.MOV.U32 R30, RZ, RZ, RZ ;  /* 0x000000ffff1e7224 */ /* 0x000fe200078e00ff */
[----:B------:R-:W-:Y:S02]  /*6860*/  CS2R R28, SRZ ;  /* 0x00000000001c7805 */ /* 0x000fe4000001ff00 */
[----:B------:R-:W-:Y:S02]  /*6870*/  CS2R R38, SRZ ;  /* 0x0000000000267805 */ /* 0x000fe4000001ff00 */
[----:B------:R-:W-:Y:S07]  /*6880*/  CS2R R36, SRZ ;  /* 0x0000000000247805 */ /* 0x000fee000001ff00 */
[----:B------:R-:W-:Y:S01]  /*6890*/  @P1 IMAD R2, R2, 0x800, R49 ;  /* 0x0000080002021824 */ /* 0x000fe200078e0231 */
[----:B------:R-:W-:Y:S05]  /*68a0*/  @P1 WARPSYNC.ALL ;  /* 0x0000000000001948 */ /* 0x000fea0003800000 */
[----:B------:R-:W-:Y:S01]  /*68b0*/  @P1 LEA R2, R2, UR49, 0x1 ;  /* 0x0000003102021c11 */ /* 0x000fe2000f8e08ff */
[----:B------:R-:W-:Y:S04]  /*68c0*/  UIADD3 UR4, UPT, UPT, UR50, 0x1, URZ ;  /* 0x0000000132047890 */ /* 0x000fe8000fffe0ff */
[----:B------:R-:W2:Y:S01]  /*68d0*/  @P1 LDSM.16.M88.4 R28, [R2+0x200] ;  /* 0x00020000021c183b */ /* 0x000ea20000000200 */
[----:B-1----:R-:W-:Y:S01]  /*68e0*/  @P1 IMAD R0, R63, 0x2, R2 ;  /* 0x000000023f001824 */ /* 0x002fe200078e0202 */
[----:B------:R-:W-:Y:S04]  /*68f0*/  UISETP.NE.AND UP0, UPT, UR4, 0x3, UPT ;  /* 0x000000030400788c */ /* 0x000fe8000bf05270 */
[----:B------:R1:W3:Y:S01]  /*6900*/  @P1 LDSM.16.M88.4 R36, [R0+0x200] ;  /* 0x000200000024183b */ /* 0x0002e20000000200 */
[----:B------:R-:W-:Y:S01]  /*6910*/  USEL UR4, UR4, URZ, UP0 ;  /* 0x000000ff04047287 */ /* 0x000fe20008000000 */
[----:B------:R-:W-:Y:S05]  /*6920*/  PLOP3.LUT P1, PT, PT, PT, UP0, 0x80, 0x8 ;  /* 0x000000000008781c */ /* 0x000fea0003f2f008 */
[----:B------:R-:W-:Y:S01]  /*6930*/  IMAD.U32 R72, RZ, RZ, UR4 ;  /* 0x00000004ff487e24 */ /* 0x000fe2000f8e00ff */
[----:B-1----:R-:W-:Y:S04]  /*6940*/  SEL R0, RZ, 0x1, P1 ;  /* 0x00000001ff007807 */ /* 0x002fe80000800000 */
[----:B------:R-:W-:Y:S02]  /*6950*/  LOP3.LUT R71, R71, R0, RZ, 0x3c, !PT ;  /* 0x0000000047477212 */ /* 0x000fe400078e3cff */
.L_x_89:
[----:B------:R-:W-:Y:S05]  /*6960*/  BSYNC B1 ;  /* 0x0000000000017941 */ /* 0x000fea0003800000 */
.L_x_88:
[----:B------:R-:W-:Y:S04]  /*6970*/  SHF.R.U32.HI R0, RZ, 0x15, R25 ;  /* 0x00000015ff007819 */ /* 0x000fe80000011619 */
[----:B------:R-:W-:Y:S01]  /*6980*/  LOP3.LUT P1, RZ, R0, 0x3, R52, 0x48, !PT ;  /* 0x0000000300ff7812 */ /* 0x000fe20007824834 */
[----:B------:R-:W-:Y:S01]  /*6990*/  @!UPT UIADD3 URZ, UPT, UPT, URZ, URZ, URZ ;  /* 0x000000fffffff290 */ /* 0x000fe2000fffe0ff */
[----:B----4-:R-:W-:Y:S11]  /*69a0*/  @P0 BRA `(.L_x_93) ;  /* 0x0000000000080947 */ /* 0x010ff60003800000 */
[----:B------:R-:W1:Y:S02]  /*69b0*/  SYNCS.PHASECHK.TRANS64.TRYWAIT P0, [R27+URZ+0x120], R3 ;  /* 0x000120031b0075a7 */ /* 0x000e6400080011ff */
[----:B-1----:R-:W-:Y:S05]  /*69c0*/  @!P0 BRA `(.L_x_94) ;  /* 0x0000001c00f48947 */ /* 0x002fea0003800000 */
.L_x_93:
[----:B------:R-:W-:Y:S05]  /*69d0*/  @!P1 BRA `(.L_x_95) ;  /* 0x0000000000409947 */ /* 0x000fea0003800000 */
[----:B------:R-:W4:Y:S01]  /*69e0*/  LDCU.64 UR8, c[0x4][0x70] ;  /* 0x01000e00ff0877ac */ /* 0x000f220008000a00 */
[----:B-1----:R-:W-:Y:S01]  /*69f0*/  MOV R3, 0x0 ;  /* 0x0000000000037802 */ /* 0x002fe20000000f00 */
[----:B------:R-:W-:Y:S02]  /*6a00*/  HFMA2 R12, -RZ, RZ, 0, 5.9604644775390625e-08 ;  /* 0x00000001ff0c7431 */ /* 0x000fe400000001ff */
[----:B------:R-:W-:Y:S02]  /*6a10*/  IMAD.MOV.U32 R8, RZ, RZ, 0x192 ;  /* 0x00000192ff087424 */ /* 0x000fe400078e00ff */
[----:B------:R-:W-:Y:S01]  /*6a20*/  IMAD.MOV.U32 R13, RZ, RZ, RZ ;  /* 0x000000ffff0d7224 */ /* 0x000fe200078e00ff */
[----:B------:R-:W1:Y:S01]  /*6a30*/  LDCU.64 UR6, c[0x4][0x78] ;  /* 0x01000f00ff0677ac */ /* 0x000e620008000a00 */
[----:B------:R-:W2:Y:S01]  /*6a40*/  LDC.64 R2, c[0x4][R3] ;  /* 0x0100000003027b82 */ /* 0x000ea20000000a00 */
[----:B------:R-:W5:Y:S01]  /*6a50*/  LDCU.64 UR4, c[0x4][0x10] ;  /* 0x01000200ff0477ac */ /* 0x000f620008000a00 */
[----:B----4-:R-:W-:Y:S01]  /*6a60*/  MOV R5, UR9 ;  /* 0x0000000900057c02 */ /* 0x010fe20008000f00 */
[----:B------:R-:W-:Y:S01]  /*6a70*/  IMAD.U32 R4, RZ, RZ, UR8 ;  /* 0x00000008ff047e24 */ /* 0x000fe2000f8e00ff */
[----:B-1----:R-:W-:Y:S01]  /*6a80*/  MOV R7, UR7 ;  /* 0x0000000700077c02 */ /* 0x002fe20008000f00 */
[----:B------:R-:W-:Y:S01]  /*6a90*/  IMAD.U32 R6, RZ, RZ, UR6 ;  /* 0x00000006ff067e24 */ /* 0x000fe2000f8e00ff */
[----:B-----5:R-:W-:Y:S01]  /*6aa0*/  MOV R11, UR5 ;  /* 0x00000005000b7c02 */ /* 0x020fe20008000f00 */
[----:B------:R-:W-:Y:S02]  /*6ab0*/  IMAD.U32 R10, RZ, RZ, UR4 ;  /* 0x00000004ff0a7e24 */ /* 0x000fe4000f8e00ff */
[----:B------:R-:W-:Y:S07]  /*6ac0*/  LEPC R20, `(.L_x_95) ;  /* 0x000000001014794e */ /* 0x000fee0000000000 */
[----:B--23--:R-:W-:Y:S05]  /*6ad0*/  CALL.ABS.NOINC R2 ;  /* 0x0000000002007343 */ /* 0x00cfea0003c00000 */
.L_x_95:
[----:B-12---:R-:W-:Y:S01]  /*6ae0*/  SHF.L.U32 R3, R28, 0x10, RZ ;  /* 0x000000101c037819 */ /* 0x006fe200000006ff */
[----:B------:R-:W-:Y:S05]  /*6af0*/  WARPSYNC.ALL ;  /* 0x0000000000007948 */ /* 0x000fea0003800000 */
[----:B------:R-:W-:Y:S01]  /*6b00*/  R2UR UR4, R25 ;  /* 0x00000000190472ca */ /* 0x000fe200000e0000 */
[----:B------:R-:W-:Y:S01]  /*6b10*/  BSSY.RECONVERGENT B0, `(.L_x_96) ;  /* 0x0000054000007945 */ /* 0x000fe20003800200 */
[----:B------:R-:W-:Y:S02]  /*6b20*/  SHF.L.U32 R20, R30, 0x10, RZ ;  /* 0x000000101e147819 */ /* 0x000fe400000006ff */
[----:B------:R-:W-:Y:S02]  /*6b30*/  SHF.L.U32 R70, R63, 0x1, RZ ;  /* 0x000000013f467819 */ /* 0x000fe400000006ff */
[----:B------:R-:W-:Y:S07]  /*6b40*/  ISETP.NE.AND P0, PT, R50, RZ, PT ;  /* 0x000000ff3200720c */ /* 0x000fee0003f05270 */
[----:B------:R-:W1:Y:S02]  /*6b50*/  LDTM.16dp256bit.x4 R4, tmem[UR4] ;  /* 0x00000004000479ee */ /* 0x000e640008120000 */
[----:B-1----:R-:W-:Y:S01]  /*6b60*/  FMUL R0, R24, R4 ;  /* 0x0000000418007220 */ /* 0x002fe20000400000 */
[----:B------:R-:W-:Y:S01]  /*6b70*/  LOP3.LUT R4, R28, 0xffff0000, RZ, 0xc0, !PT ;  /* 0xffff00001c047812 */ /* 0x000fe200078ec0ff */
[----:B------:R-:W-:Y:S01]  /*6b80*/  FMUL R2, R24, R5 ;  /* 0x0000000518027220 */ /* 0x000fe20000400000 */
[C---:B------:R-:W-:Y:S01]  /*6b90*/  SHF.L.U32 R5, R29.reuse, 0x10, RZ ;  /* 0x000000101d057819 */ /* 0x040fe200000006ff */
[----:B------:R-:W-:Y:S01]  /*6ba0*/  FFMA R0, R26, R3, R0 ;  /* 0x000000031a007223 */ /* 0x000fe20000000000 */
[----:B------:R-:W-:Y:S01]  /*6bb0*/  FMUL R3, R24, R6 ;  /* 0x0000000618037220 */ /* 0x000fe20000400000 */
[----:B------:R-:W-:Y:S01]  /*6bc0*/  LOP3.LUT R6, R29, 0xffff0000, RZ, 0xc0, !PT ;  /* 0xffff00001d067812 */ /* 0x000fe200078ec0ff */
[----:B------:R-:W-:Y:S01]  /*6bd0*/  FFMA R2, R26, R4, R2 ;  /* 0x000000041a027223 */ /* 0x000fe20000000002 */
[----:B------:R-:W-:Y:S01]  /*6be0*/  FMUL R7, R24, R7 ;  /* 0x0000000718077220 */ /* 0x000fe20000400000 */
[----:B------:R-:W-:Y:S01]  /*6bf0*/  FFMA R3, R26, R5, R3 ;  /* 0x000000051a037223 */ /* 0x000fe20000000003 */
[C---:B------:R-:W-:Y:S01]  /*6c00*/  FMUL R4, R24.reuse, R8 ;  /* 0x0000000818047220 */ /* 0x040fe20000400000 */
[----:B------:R-:W-:Y:S01]  /*6c10*/  FMUL R5, R24, R9 ;  /* 0x0000000918057220 */ /* 0x000fe20000400000 */
[----:B------:R-:W-:Y:S01]  /*6c20*/  F2FP.BF16.F32.PACK_AB R32, R2, R0 ;  /* 0x000000000220723e */ /* 0x000fe200000010ff */
[----:B------:R-:W-:Y:S01]  /*6c30*/  FFMA R7, R26, R6, R7 ;  /* 0x000000061a077223 */ /* 0x000fe20000000007 */
[----:B------:R-:W-:Y:S01]  /*6c40*/  LOP3.LUT R0, R30, 0xffff0000, RZ, 0xc0, !PT ;  /* 0xffff00001e007812 */ /* 0x000fe200078ec0ff */
[----:B------:R-:W-:Y:S01]  /*6c50*/  FFMA R4, R26, R20, R4 ;  /* 0x000000141a047223 */ /* 0x000fe20000000004 */
[----:B------:R-:W-:Y:S01]  /*6c60*/  SHF.L.U32 R2, R31, 0x10, RZ ;  /* 0x000000101f027819 */ /* 0x000fe200000006ff */
[----:B------:R-:W-:Y:S01]  /*6c70*/  FMUL R6, R24, R10 ;  /* 0x0000000a18067220 */ /* 0x000fe20000400000 */
[----:B------:R-:W-:Y:S01]  /*6c80*/  F2FP.BF16.F32.PACK_AB R33, R7, R3 ;  /* 0x000000030721723e */ /* 0x000fe200000010ff */
[C---:B------:R-:W-:Y:S01]  /*6c90*/  FFMA R5, R26.reuse, R0, R5 ;  /* 0x000000001a057223 */ /* 0x040fe20000000005 */
[----:B------:R-:W-:Y:S01]  /*6ca0*/  LOP3.LUT R3, R31, 0xffff0000, RZ, 0xc0, !PT ;  /* 0xffff00001f037812 */ /* 0x000fe200078ec0ff */
[----:B------:R-:W-:Y:S01]  /*6cb0*/  FFMA R6, R26, R2, R6 ;  /* 0x000000021a067223 */ /* 0x000fe20000000006 */
[----:B---3--:R-:W-:Y:S01]  /*6cc0*/  SHF.L.U32 R7, R36, 0x10, RZ ;  /* 0x0000001024077819 */ /* 0x008fe200000006ff */
[----:B------:R-:W-:Y:S01]  /*6cd0*/  FMUL R11, R24, R11 ;  /* 0x0000000b180b7220 */ /* 0x000fe20000400000 */
[----:B------:R-:W-:Y:S01]  /*6ce0*/  LOP3.LUT R0, R36, 0xffff0000, RZ, 0xc0, !PT ;  /* 0xffff000024007812 */ /* 0x000fe200078ec0ff */
[C---:B------:R-:W-:Y:S01]  /*6cf0*/  FMUL R8, R24.reuse, R12 ;  /* 0x0000000c18087220 */ /* 0x040fe20000400000 */
[----:B------:R-:W-:Y:S01]  /*6d00*/  SHF.L.U32 R2, R37, 0x10, RZ ;  /* 0x0000001025027819 */ /* 0x000fe200000006ff */
[----:B------:R-:W-:Y:S01]  /*6d10*/  FMUL R9, R24, R13 ;  /* 0x0000000d18097220 */ /* 0x000fe20000400000 */
[----:B------:R-:W-:Y:S01]  /*6d20*/  F2FP.BF16.F32.PACK_AB R34, R5, R4 ;  /* 0x000000040522723e */ /* 0x000fe200000010ff */
[C---:B------:R-:W-:Y:S01]  /*6d30*/  FFMA R11, R26.reuse, R3, R11 ;  /* 0x000000031a0b7223 */ /* 0x040fe2000000000b */
[----:B------:R-:W-:Y:S01]  /*6d40*/  MOV R5, UR50 ;  /* 0x0000003200057c02 */ /* 0x000fe20008000f00 */
[C---:B------:R-:W-:Y:S01]  /*6d50*/  FFMA R8, R26.reuse, R7, R8 ;  /* 0x000000071a087223 */ /* 0x040fe20000000008 */
[----:B------:R-:W-:Y:S01]  /*6d60*/  SHF.L.U32 R3, R39, 0x10, RZ ;  /* 0x0000001027037819 */ /* 0x000fe200000006ff */
[----:B------:R-:W-:Y:S01]  /*6d70*/  FFMA R9, R26, R0, R9 ;  /* 0x000000001a097223 */ /* 0x000fe20000000009 */
[----:B------:R-:W-:Y:S01]  /*6d80*/  LOP3.LUT R0, R37, 0xffff0000, RZ, 0xc0, !PT ;  /* 0xffff000025007812 */ /* 0x000fe200078ec0ff */
[C---:B------:R-:W-:Y:S01]  /*6d90*/  FMUL R10, R24.reuse, R14 ;  /* 0x0000000e180a7220 */ /* 0x040fe20000400000 */
[----:B------:R-:W-:Y:S01]  /*6da0*/  LOP3.LUT R4, R39, 0xffff0000, RZ, 0xc0, !PT ;  /* 0xffff000027047812 */ /* 0x000fe200078ec0ff */
[C---:B------:R-:W-:Y:S01]  /*6db0*/  FMUL R15, R24.reuse, R15 ;  /* 0x0000000f180f7220 */ /* 0x040fe20000400000 */
[----:B------:R-:W-:Y:S01]  /*6dc0*/  FMUL R12, R24, R16 ;  /* 0x00000010180c7220 */ /* 0x000fe20000400000 */
[----:B------:R-:W-:Y:S01]  /*6dd0*/  FFMA R10, R26, R2, R10 ;  /* 0x000000021a0a7223 */ /* 0x000fe2000000000a */
[----:B------:R-:W-:Y:S01]  /*6de0*/  LOP3.LUT R2, R38, 0xffff0000, RZ, 0xc0, !PT ;  /* 0xffff000026027812 */ /* 0x000fe200078ec0ff */
[----:B------:R-:W-:Y:S01]  /*6df0*/  FFMA R15, R26, R0, R15 ;  /* 0x000000001a0f7223 */ /* 0x000fe2000000000f */
[----:B------:R-:W-:Y:S01]  /*6e00*/  SHF.L.U32 R0, R38, 0x10, RZ ;  /* 0x0000001026007819 */ /* 0x000fe200000006ff */
[C---:B------:R-:W-:Y:S01]  /*6e10*/  FMUL R13, R24.reuse, R17 ;  /* 0x00000011180d7220 */ /* 0x040fe20000400000 */
[C---:B------:R-:W-:Y:S01]  /*6e20*/  FMUL R14, R24.reuse, R18 ;  /* 0x00000012180e7220 */ /* 0x040fe20000400000 */
[----:B------:R-:W-:Y:S01]  /*6e30*/  FMUL R19, R24, R19 ;  /* 0x0000001318137220 */ /* 0x000fe20000400000 */
[----:B------:R-:W-:Y:S01]  /*6e40*/  LEA R5, R5, R49, 0xb ;  /* 0x0000003105057211 */ /* 0x000fe200078e58ff */
[C---:B------:R-:W-:Y:S01]  /*6e50*/  FFMA R12, R26.reuse, R0, R12 ;  /* 0x000000001a0c7223 */ /* 0x040fe2000000000c */
[C---:B------:R-:W-:Y:S01]  /*6e60*/  FFMA R13, R26.reuse, R2, R13 ;  /* 0x000000021a0d7223 */ /* 0x040fe2000000000d */
[C---:B------:R-:W-:Y:S01]  /*6e70*/  FFMA R14, R26.reuse, R3, R14 ;  /* 0x000000031a0e7223 */ /* 0x040fe2000000000e */
[----:B------:R-:W-:Y:S01]  /*6e80*/  FFMA R19, R26, R4, R19 ;  /* 0x000000041a137223 */ /* 0x000fe20000000013 */
[----:B------:R-:W-:Y:S02]  /*6e90*/  F2FP.BF16.F32.PACK_AB R35, R11, R6 ;  /* 0x000000060b23723e */ /* 0x000fe400000010ff */
[----:B------:R-:W-:Y:S02]  /*6ea0*/  LEA R5, R5, UR49, 0x1 ;  /* 0x0000003105057c11 */ /* 0x000fe4000f8e08ff */
[----:B------:R-:W-:Y:S02]  /*6eb0*/  F2FP.BF16.F32.PACK_AB R8, R9, R8 ;  /* 0x000000080908723e */ /* 0x000fe400000010ff */
[----:B------:R-:W-:Y:S01]  /*6ec0*/  F2FP.BF16.F32.PACK_AB R9, R15, R10 ;  /* 0x0000000a0f09723e */ /* 0x000fe200000010ff */
[----:B------:R1:W-:Y:S01]  /*6ed0*/  STSM.16.M88.4 [R5+0x200], R32 ;  /* 0x0002002005007844 */ /* 0x0003e20000000200 */
[----:B------:R-:W-:Y:S02]  /*6ee0*/  F2FP.BF16.F32.PACK_AB R10, R13, R12 ;  /* 0x0000000c0d0a723e */ /* 0x000fe400000010ff */
[----:B------:R-:W-:Y:S02]  /*6ef0*/  F2FP.BF16.F32.PACK_AB R11, R19, R14 ;  /* 0x0000000e130b723e */ /* 0x000fe400000010ff */
[----:B------:R-:W-:Y:S05]  /*6f00*/  IADD3 R0, PT, PT, R70, 0x200, R5 ;  /* 0x0000020046007810 */ /* 0x000fea0007ffe005 */
[----:B------:R1:W-:Y:S01]  /*6f10*/  STSM.16.M88.4 [R0], R8 ;  /* 0x0000000800007844 */ /* 0x0003e20000000200 */
[----:B------:R-:W-:Y:S01]  /*6f20*/  @!PT LDS RZ, [RZ] ;  /* 0x00000000fffff984 */ /* 0x000fe20000000800 */
[----:B------:R-:W-:Y:S01]  /*6f30*/  @!PT LDS RZ, [RZ] ;  /* 0x00000000fffff984 */ /* 0x000fe20000000800 */
[----:B------:R-:W-:Y:S01]  /*6f40*/  @!PT LDS RZ, [RZ] ;  /* 0x00000000fffff984 */ /* 0x000fe20000000800 */
[----:B------:R-:W-:Y:S01]  /*6f50*/  @!PT LDS RZ, [RZ] ;  /* 0x00000000fffff984 */ /* 0x000fe20000000800 */
[----:B------:R2:W-:Y:S07]  /*6f60*/  MEMBAR.ALL.CTA ;  /* 0x0000000000007992 */ /* 0x0005ee0000008000 */
[----:B--2---:R-:W2:Y:S02]  /*6f70*/  FENCE.VIEW.ASYNC.S ;  /* 0x00000000000073c6 */ /* 0x004ea40000000000 */
[----:B--2---:R-:W-:Y:S06]  /*6f80*/  BAR.SYNC.DEFER_BLOCKING 0x1, 0x80 ;  /* 0x0042000000007b1d */ /* 0x004fec0000010000 */
[----:B------:R-:W-:Y:S05]  /*6f90*/  @P0 BRA `(.L_x_97) ;  /* 0x00000000002c0947 */ /* 0x000fea0003800000 */
[----:B------:R-:W2:Y:S01]  /*6fa0*/  LDCU.64 UR6, c[0x0][0x348] ;  /* 0x00006900ff0677ac */ /* 0x000ea20008000a00 */
[----:B------:R-:W-:Y:S02]  /*6fb0*/  R2UR UR42, R67 ;  /* 0x00000000432a72ca */ /* 0x000fe400000e0000 */
[----:B------:R-:W-:Y:S01]  /*6fc0*/  R2UR UR43, R66 ;  /* 0x00000000422b72ca */ /* 0x000fe200000e0000 */
[----:B------:R-:W-:Y:S01]  /*6fd0*/  ULEA UR5, UR50, UR49, 0xc ;  /* 0x0000003132057291 */ /* 0x000fe2000f8e60ff */
[----:B------:R-:W-:Y:S02]  /*6fe0*/  R2UR UR44, R64 ;  /* 0x00000000402c72ca */ /* 0x000fe400000e0000 */
[----:B------:R-:W-:Y:S01]  /*6ff0*/  R2UR UR45, R65 ;  /* 0x00000000412d72ca */ /* 0x000fe200000e0000 */
[----:B------:R-:W-:Y:S02]  /*7000*/  UIADD3 UR40, UPT, UPT, UR5, 0x200, URZ ;  /* 0x0000020005287890 */ /* 0x000fe4000fffe0ff */
[----:B--2---:R-:W-:Y:S04]  /*7010*/  UIADD3 UR4, UP0, UPT, UR6, 0x780, URZ ;  /* 0x0000078006047890 */ /* 0x004fe8000ff1e0ff */
[----:B------:R-:W-:Y:S09]  /*7020*/  UIADD3.X UR5, UPT, UPT, URZ, UR7, URZ, UP0, !UPT ;  /* 0x00000007ff057290 */ /* 0x000ff200087fe4ff */
[----:B------:R2:W-:Y:S02]  /*7030*/  UTMASTG.5D.IM2COL [UR40], [UR4] ;  /* 0x00000028040073b5 */ /* 0x0005e40008060000 */
[----:B--2---:R0:W-:Y:S02]  /*7040*/  UTMACMDFLUSH ;  /* 0x00000000000079b7 */ /* 0x0041e40000000000 */
.L_x_97:
[----:B------:R-:W-:Y:S05]  /*7050*/  BSYNC.RECONVERGENT B0 ;  /* 0x0000000000007941 */ /* 0x000fea0003800200 */
.L_x_96:
[----:B------:R-:W-:Y:S01]  /*7060*/  UIADD3 UR42, UPT, UPT, UR50, 0x1, URZ ;  /* 0x00000001322a7890 */ /* 0x000fe2000fffe0ff */
[----:B------:R-:W-:Y:S03]  /*7070*/  BSSY.RECONVERGENT B0, `(.L_x_98) ;  /* 0x0000005000007945 */ /* 0x000fe60003800200 */
[----:B------:R-:W-:Y:S04]  /*7080*/  UISETP.NE.AND UP0, UPT, UR42, 0x3, UPT ;  /* 0x000000032a00788c */ /* 0x000fe8000bf05270 */
[----:B------:R-:W-:Y:S01]  /*7090*/  USEL UR40, UR42, URZ, UP0 ;  /* 0x000000ff2a287287 */ /* 0x000fe20008000000 */
[----:B------:R-:W-:Y:S11]  /*70a0*/  @P0 BRA `(.L_x_99) ;  /* 0x0000000000040947 */ /* 0x000ff60003800000 */
[----:B------:R-:W-:Y:S04]  /*70b0*/  DEPBAR.LE SB0, 0x1 ;  /* 0x000080400000791a */ /* 0x000fe80000000000 */
.L_x_99:
[----:B------:R-:W-:Y:S05]  /*70c0*/  BSYNC.RECONVERGENT B0 ;  /* 0x0000000000007941 */ /* 0x000fea0003800200 */
.L_x_98:
[----:B------:R-:W-:Y:S01]  /*70d0*/  BAR.SYNC.DEFER_BLOCKING 0x1, 0x80 ;  /* 0x0042000000007b1d */ /* 0x000fe20000010000 */
[----:B------:R-:W-:Y:S01]  /*70e0*/  ISETP.NE.AND P1, PT, R69, RZ, PT ;  /* 0x000000ff4500720c */ /* 0x000fe20003f25270 */
[----:B------:R-:W-:Y:S01]  /*70f0*/  UISETP.NE.AND UP0, UPT, UR52, URZ, UPT ;  /* 0x000000ff3400728c */ /* 0x000fe2000bf05270 */
[----:B------:R-:W-:Y:S11]  /*7100*/  LEA R3, R72, UR49, 0x3 ;  /* 0x0000003148037c11 */ /* 0x000ff6000f8e18ff */
[----:B------:R-:W-:Y:S01]  /*7110*/  @P1 SHF.L.U32 R4, R71, 0x1f, RZ ;  /* 0x0000001f47041819 */ /* 0x000fe200000006ff */
[----:B------:R-:W-:Y:S06]  /*7120*/  BRA.U !UP0, `(.L_x_100) ;  /* 0x0000000108287547 */ /* 0x000fec000b800000 */
[----:B-1----:R-:W1:Y:S01]  /*7130*/  S2R R0, SR_CgaCtaId ;  /* 0x0000000000007919 */ /* 0x002e620000008800 */
[----:B------:R-:W-:Y:S05]  /*7140*/  IMAD.U32 R2, RZ, RZ, UR53 ;  /* 0x00000035ff027e24 */ /* 0x000fea000f8e00ff */
[C---:B------:R-:W-:Y:S01]  /*7150*/  @P1 LEA R5, R2.reuse, UR49, 0x3 ;  /* 0x0000003102051c11 */ /* 0x040fe2000f8e18ff */
[----:B------:R-:W-:Y:S04]  /*7160*/  VIADD R2, R2, 0x1 ;  /* 0x0000000102027836 */ /* 0x000fe80000000000 */
[----:B------:R-:W-:Y:S01]  /*7170*/  @P1 VIADD R5, R5, 0xe8 ;  /* 0x000000e805051836 */ /* 0x000fe20000000000 */
[C---:B------:R-:W-:Y:S04]  /*7180*/  ISETP.NE.AND P0, PT, R2.reuse, 0x3, PT ;  /* 0x000000030200780c */ /* 0x040fe80003f05270 */
[----:B------:R-:W-:Y:S04]  /*7190*/  SEL R2, R2, RZ, P0 ;  /* 0x000000ff02027207 */ /* 0x000fe80000000000 */
[----:B------:R-:W-:Y:S02]  /*71a0*/  R2UR UR53, R2 ;  /* 0x00000000023572ca */ /* 0x000fe400000e0000 */
[----:B-1----:R-:W-:Y:S04]  /*71b0*/  @P1 PRMT R0, R0, 0x654, R5 ;  /* 0x0000065400001816 */ /* 0x002fe80000000005 */
[----:B------:R2:W-:Y:S09]  /*71c0*/  @P1 SYNCS.ARRIVE.TRANS64.RED.A1T0 RZ, [R0+URZ], RZ ;  /* 0x000000ff00ff19a7 */ /* 0x0005f200081004ff */
.L_x_100:
[----:B------:R-:W3:Y:S01]  /*71d0*/  @P1 SYNCS.PHASECHK.TRANS64.TRYWAIT P0, [R3+URZ+0xd0], R4 ;  /* 0x0000d004030015a7 */ /* 0x000ee200080011ff */
[----:B------:R-:W-:Y:S01]  /*71e0*/  BSSY B1, `(.L_x_101) ;  /* 0x0000013000017945 */ /* 0x000fe20003800000 */
[----:B---3--:R-:W-:Y:S03]  /*71f0*/  @P1 SEL R73, RZ, 0x1, !P0 ;  /* 0x00000001ff491807 */ /* 0x008fe60004000000 */
[----:B------:R-:W-:Y:S05]  /*7200*/  @!P1 BRA `(.L_x_102) ;  /* 0x0000000000409947 */ /* 0x000fea0003800000 */
[----:B------:R-:W-:Y:S01]  /*7210*/  ISETP.NE.AND P1, PT, R74, RZ, PT ;  /* 0x000000ff4a00720c */ /* 0x000fe20003f25270 */
[----:B------:R-:W-:Y:S01]  /*7220*/  BSSY B0, `(.L_x_103) ;  /* 0x0000009000007945 */ /* 0x000fe20003800000 */
[----:B------:R-:W-:Y:S11]  /*7230*/  ISETP.NE.AND P0, PT, R73, RZ, PT ;  /* 0x000000ff4900720c */ /* 0x000ff60003f05270 */
[----:B------:R-:W-:Y:S05]  /*7240*/  @P1 IMAD R2, R72, 0x800, R49 ;  /* 0x0000080048021824 */ /* 0x000fea00078e0231 */
[----:B------:R-:W-:Y:S05]  /*7250*/  @P1 LEA R2, R2, UR49, 0x1 ;  /* 0x0000003102021c11 */ /* 0x000fea000f8e08ff */
[----:B-12---:R-:W-:Y:S01]  /*7260*/  @P1 IMAD.IADD R0, R70, 0x1, R2 ;  /* 0x0000000146001824 */ /* 0x006fe200078e0202 */
[----:B------:R-:W-:Y:S06]  /*7270*/  @P0 BRA `(.L_x_104) ;  /* 0x00000000000c0947 */ /* 0x000fec0003800000 */
[----:B------:R-:W-:Y:S04]  /*7280*/  SHF.L.U32 R71, R71, 0x1f, RZ ;  /* 0x0000001f47477819 */ /* 0x000fe800000006ff */
[----:B------:R-:W1:Y:S02]  /*7290*/  SYNCS.PHASECHK.TRANS64.TRYWAIT P0, [R3+URZ+0xd0], R71 ;  /* 0x0000d047030075a7 */ /* 0x000e6400080011ff */
[----:B-1----:R-:W-:Y:S05]  /*72a0*/  @!P0 BRA `(.L_x_105) ;  /* 0x0000001400d08947 */ /* 0x002fea0003800000 */
.L_x_104:
[----:B------:R-:W-:Y:S05]  /*72b0*/  BSYNC B0 ;  /* 0x0000000000007941 */ /* 0x000fea0003800000 */
.L_x_103:
[----:B------:R-:W-:Y:S11]  /*72c0*/  ISETP.NE.AND P0, PT, R74, RZ, PT ;  /* 0x000000ff4a00720c */ /* 0x000ff60003f05270 */
[----:B------:R-:W-:Y:S02]  /*72d0*/  @!UPT UIADD3 URZ, UPT, UPT, URZ, URZ, URZ ;  /* 0x000000fffffff290 */ /* 0x000fe4000fffe0ff */
[----:B------:R-:W-:Y:S05]  /*72e0*/  @P0 WARPSYNC.ALL ;  /* 0x0000000000000948 */ /* 0x000fea0003800000 */
[----:B------:R3:W4:Y:S04]  /*72f0*/  @P0 LDSM.16.M88.4 R28, [R2+0x200] ;  /* 0x00020000021c083b */ /* 0x0007280000000200 */
[----:B------:R3:W2:Y:S02]  /*7300*/  @P0 LDSM.16.M88.4 R36, [R0+0x200] ;  /* 0x000200000024083b */ /* 0x0006a40000000200 */
.L_x_102:
[----:B------:R-:W-:Y:S05]  /*7310*/  BSYNC B1 ;  /* 0x0000000000017941 */ /* 0x000fea0003800000 */
.L_x_101:
[----:B-123--:R-:W-:Y:S05]  /*7320*/  VIADD R0, R25, 0x20 ;  /* 0x0000002019007836 */ /* 0x00efea0000000000 */
[----:B------:R-:W-:Y:S04]  /*7330*/  SHF.R.U32.HI R0, RZ, 0x15, R0 ;  /* 0x00000015ff007819 */ /* 0x000fe80000011600 */
[----:B------:R-:W-:Y:S11]  /*7340*/  LOP3.LUT P0, RZ, R0, 0x3, R52, 0x48, !PT ;  /* 0x0000000300ff7812 */ /* 0x000ff60007804834 */
[----:B------:R-:W-:Y:S02]  /*7350*/  @!UPT UIADD3 URZ, UPT, UPT, URZ, URZ, URZ ;  /* 0x000000fffffff290 */ /* 0x000fe4000fffe0ff */
[----:B------:R-:W-:Y:S05]  /*7360*/  @!P0 BRA `(.L_x_106) ;  /* 0x0000000000408947 */ /* 0x000fea0003800000 */
[----:B------:R-:W1:Y:S01]  /*7370*/  LDCU.64 UR8, c[0x4][0x70] ;  /* 0x01000e00ff0877ac */ /* 0x000e620008000a00 */
[----:B------:R-:W-:Y:S01]  /*7380*/  MOV R3, 0x0 ;  /* 0x0000000000037802 */ /* 0x000fe20000000f00 */
[----:B------:R-:W-:Y:S02]  /*7390*/  HFMA2 R12, -RZ, RZ, 0, 5.9604644775390625e-08 ;  /* 0x00000001ff0c7431 */ /* 0x000fe400000001ff */
[----:B------:R-:W-:Y:S02]  /*73a0*/  IMAD.MOV.U32 R8, RZ, RZ, 0x192 ;  /* 0x00000192ff087424 */ /* 0x000fe400078e00ff */
[----:B------:R-:W-:Y:S01]  /*73b0*/  IMAD.MOV.U32 R13, RZ, RZ, RZ ;  /* 0x000000ffff0d7224 */ /* 0x000fe200078e00ff */
[----:B------:R-:W2:Y:S01]  /*73c0*/  LDCU.64 UR6, c[0x4][0x78] ;  /* 0x01000f00ff0677ac */ /* 0x000ea20008000a00 */
[----:B------:R-:W3:Y:S01]  /*73d0*/  LDC.64 R2, c[0x4][R3] ;  /* 0x0100000003027b82 */ /* 0x000ee20000000a00 */
[----:B------:R-:W5:Y:S01]  /*73e0*/  LDCU.64 UR4, c[0x4][0x10] ;  /* 0x01000200ff0477ac */ /* 0x000f620008000a00 */
[----:B-1----:R-:W-:Y:S01]  /*73f0*/  MOV R5, UR9 ;  /* 0x0000000900057c02 */ /* 0x002fe20008000f00 */
[----:B------:R-:W-:Y:S01]  /*7400*/  IMAD.U32 R4, RZ, RZ, UR8 ;  /* 0x00000008ff047e24 */ /* 0x000fe2000f8e00ff */
[----:B--2---:R-:W-:Y:S01]  /*7410*/  MOV R7, UR7 ;  /* 0x0000000700077c02 */ /* 0x004fe20008000f00 */
[----:B------:R-:W-:Y:S01]  /*7420*/  IMAD.U32 R6, RZ, RZ, UR6 ;  /* 0x00000006ff067e24 */ /* 0x000fe2000f8e00ff */
[----:B-----5:R-:W-:Y:S01]  /*7430*/  MOV R11, UR5 ;  /* 0x00000005000b7c02 */ /* 0x020fe20008000f00 */
[----:B------:R-:W-:Y:S02]  /*7440*/  IMAD.U32 R10, RZ, RZ, UR4 ;  /* 0x00000004ff0a7e24 */ /* 0x000fe4000f8e00ff */
[----:B------:R-:W-:Y:S07]  /*7450*/  LEPC R20, `(.L_x_106) ;  /* 0x000000001014794e */ /* 0x000fee0000000000 */
[----:B---34-:R-:W-:Y:S05]  /*7460*/  CALL.ABS.NOINC R2 ;  /* 0x0000000002007343 */ /* 0x018fea0003c00000 */
.L_x_106:
[----:B------:R-:W-:Y:S01]  /*7470*/  ISETP.NE.AND P1, PT, R50, RZ, PT ;  /* 0x000000ff3200720c */ /* 0x000fe20003f25270 */
[----:B------:R-:W-:Y:S05]  /*7480*/  WARPSYNC.ALL ;  /* 0x0000000000007948 */ /* 0x000fea0003800000 */
[----:B------:R-:W-:Y:S01]  /*7490*/  R2UR UR4, R25 ;  /* 0x00000000190472ca */ /* 0x000fe200000e0000 */
[----:B------:R-:W1:Y:S01]  /*74a0*/  S2UR UR5, SR_CgaCtaId ;  /* 0x00000000000579c3 */ /* 0x000e620000008800 */
[C---:B----4-:R-:W-:Y:S01]  /*74b0*/  SHF.L.U32 R20, R28.reuse, 0x10, RZ ;  /* 0x000000101c147819 */ /* 0x050fe200000006ff */
[----:B------:R-:W-:Y:S01]  /*74c0*/  BSSY.RECONVERGENT B0, `(.L_x_107) ;  /* 0x0000058000007945 */ /* 0x000fe20003800200 */
[----:B------:R-:W-:Y:S02]  /*74d0*/  LOP3.LUT R21, R28, 0xffff0000, RZ, 0xc0, !PT ;  /* 0xffff00001c157812 */ /* 0x000fe400078ec0ff */
[----:B------:R-:W-:Y:S02]  /*74e0*/  SHF.L.U32 R25, R29, 0x10, RZ ;  /* 0x000000101d197819 */ /* 0x000fe400000006ff */
[----:B------:R-:W-:Y:S02]  /*74f0*/  SHF.L.U32 R28, R30, 0x10, RZ ;  /* 0x000000101e1c7819 */ /* 0x000fe400000006ff */
[C---:B------:R-:W-:Y:S02]  /*7500*/  SHF.L.U32 R32, R36.reuse, 0x10, RZ ;  /* 0x0000001024207819 */ /* 0x040fe400000006ff */
[----:B------:R-:W-:Y:S01]  /*7510*/  LOP3.LUT R33, R36, 0xffff0000, RZ, 0xc0, !PT ;  /* 0xffff000024217812 */ /* 0x000fe200078ec0ff */
[----:B------:R-:W2:Y:S01]  /*7520*/  LDTM.16dp256bit.x4 R4, tmem[UR4+0x20] ;  /* 0x00002004000479ee */ /* 0x000ea20008120000 */
[----:B------:R-:W-:Y:S01]  /*7530*/  R2UR UR4, R27 ;  /* 0x000000001b0472ca */ /* 0x000fe200000e0000 */
[----:B------:R-:W-:Y:S01]  /*7540*/  NOP ;  /* 0x0000000000007918 */ /* 0x000fe20000000000 */
[----:B------:R-:W-:Y:S02]  /*7550*/  LOP3.LUT R27, R29, 0xffff0000, RZ, 0xc0, !PT ;  /* 0xffff00001d1b7812 */ /* 0x000fe400078ec0ff */
[----:B------:R-:W-:Y:S02]  /*7560*/  LOP3.LUT R29, R30, 0xffff0000, RZ, 0xc0, !PT ;  /* 0xffff00001e1d7812 */ /* 0x000fe400078ec0ff */
[C---:B------:R-:W-:Y:S02]  /*7570*/  SHF.L.U32 R30, R31.reuse, 0x10, RZ ;  /* 0x000000101f1e7819 */ /* 0x040fe400000006ff */
[----:B------:R-:W-:Y:S02]  /*7580*/  LOP3.LUT R31, R31, 0xffff0000, RZ, 0xc0, !PT ;  /* 0xffff00001f1f7812 */ /* 0x000fe400078ec0ff */
[C---:B------:R-:W-:Y:S02]  /*7590*/  SHF.L.U32 R34, R37.reuse, 0x10, RZ ;  /* 0x0000001025227819 */ /* 0x040fe400000006ff */
[----:B------:R-:W-:Y:S01]  /*75a0*/  LOP3.LUT R35, R37, 0xffff0000, RZ, 0xc0, !PT ;  /* 0xffff000025237812 */ /* 0x000fe200078ec0ff */
[----:B------:R-:W-:Y:S01]  /*75b0*/  UIADD3 UR4, UPT, UPT, UR4, 0x130, URZ ;  /* 0x0000013004047890 */ /* 0x000fe2000fffe0ff */
[C---:B------:R-:W-:Y:S02]  /*75c0*/  SHF.L.U32 R36, R38.reuse, 0x10, RZ ;  /* 0x0000001026247819 */ /* 0x040fe400000006ff */
[----:B------:R-:W-:Y:S02]  /*75d0*/  LOP3.LUT R37, R38, 0xffff0000, RZ, 0xc0, !PT ;  /* 0xffff000026257812 */ /* 0x000fe400078ec0ff */
[C---:B------:R-:W-:Y:S02]  /*75e0*/  SHF.L.U32 R38, R39.reuse, 0x10, RZ ;  /* 0x0000001027267819 */ /* 0x040fe400000006ff */
[----:B------:R-:W-:Y:S01]  /*75f0*/  LOP3.LUT R39, R39, 0xffff0000, RZ, 0xc0, !PT ;  /* 0xffff000027277812 */ /* 0x000fe200078ec0ff */
[C---:B--2---:R-:W-:Y:S01]  /*7600*/  FMUL R4, R24.reuse, R4 ;  /* 0x0000000418047220 */ /* 0x044fe20000400000 */
[----:B-1----:R-:W-:Y:S01]  /*7610*/  UPRMT UR4, UR5, 0x654, UR4 ;  /* 0x0000065405047896 */ /* 0x002fe20008000004 */
[C---:B------:R-:W-:Y:S01]  /*7620*/  FMUL R5, R24.reuse, R5 ;  /* 0x0000000518057220 */ /* 0x040fe20000400000 */
[----:B------:R-:W-:Y:S01]  /*7630*/  FMUL R6, R24, R6 ;  /* 0x0000000618067220 */ /* 0x000fe20000400000 */
[----:B------:R-:W-:Y:S01]  /*7640*/  FFMA R4, R26, R20, R4 ;  /* 0x000000141a047223 */ /* 0x000fe20000000004 */
[----:B------:R-:W-:Y:S01]  /*7650*/  FMUL R7, R24, R7 ;  /* 0x0000000718077220 */ /* 0x000fe20000400000 */
[C---:B------:R-:W-:Y:S01]  /*7660*/  FFMA R5, R26.reuse, R21, R5 ;  /* 0x000000151a057223 */ /* 0x040fe20000000005 */
[----:B------:R-:W-:Y:S01]  /*7670*/  FFMA R6, R26, R25, R6 ;  /* 0x000000191a067223 */ /* 0x000fe20000000006 */
[----:B------:R-:W-:Y:S01]  /*7680*/  FMUL R8, R24, R8 ;  /* 0x0000000818087220 */ /* 0x000fe20000400000 */
[----:B------:R-:W-:Y:S01]  /*7690*/  FFMA R7, R26, R27, R7 ;  /* 0x0000001b1a077223 */ /* 0x000fe20000000007 */
[----:B------:R-:W-:Y:S01]  /*76a0*/  FMUL R9, R24, R9 ;  /* 0x0000000918097220 */ /* 0x000fe20000400000 */
[----:B------:R-:W-:Y:S01]  /*76b0*/  F2FP.BF16.F32.PACK_AB R4, R5, R4 ;  /* 0x000000040504723e */ /* 0x000fe200000010ff */
[----:B------:R-:W-:Y:S01]  /*76c0*/  SYNCS.ARRIVE.TRANS64.RED.A1T0 RZ, [UR4], RZ ;  /* 0x000000ffffff79a7 */ /* 0x000fe20008100404 */
[C---:B------:R-:W-:Y:S01]  /*76d0*/  FFMA R8, R26.reuse, R28, R8 ;  /* 0x0000001c1a087223 */ /* 0x040fe20000000008 */
[----:B------:R-:W-:Y:S01]  /*76e0*/  F2FP.BF16.F32.PACK_AB R5, R7, R6 ;  /* 0x000000060705723e */ /* 0x000fe200000010ff */
[----:B------:R-:W-:Y:S01]  /*76f0*/  FFMA R9, R26, R29, R9 ;  /* 0x0000001d1a097223 */ /* 0x000fe20000000009 */
[C---:B------:R-:W-:Y:S01]  /*7700*/  FMUL R10, R24.reuse, R10 ;  /* 0x0000000a180a7220 */ /* 0x040fe20000400000 */
[C---:B------:R-:W-:Y:S01]  /*7710*/  FMUL R11, R24.reuse, R11 ;  /* 0x0000000b180b7220 */ /* 0x040fe20000400000 */
[C---:B------:R-:W-:Y:S01]  /*7720*/  FMUL R0, R24.reuse, R12 ;  /* 0x0000000c18007220 */ /* 0x040fe20000400000 */
[----:B------:R-:W-:Y:S01]  /*7730*/  FMUL R2, R24, R13 ;  /* 0x0000000d18027220 */ /* 0x000fe20000400000 */
[----:B------:R-:W-:Y:S01]  /*7740*/  FFMA R10, R26, R30, R10 ;  /* 0x0000001e1a0a7223 */ /* 0x000fe2000000000a */
[----:B------:R-:W-:Y:S01]  /*7750*/  FMUL R3, R24, R14 ;  /* 0x0000000e18037220 */ /* 0x000fe20000400000 */
[----:B------:R-:W-:Y:S01]  /*7760*/  F2FP.BF16.F32.PACK_AB R6, R9, R8 ;  /* 0x000000080906723e */ /* 0x000fe200000010ff */
[----:B------:R-:W-:Y:S01]  /*7770*/  FFMA R11, R26, R31, R11 ;  /* 0x0000001f1a0b7223 */ /* 0x000fe2000000000b */
[C---:B------:R-:W-:Y:S01]  /*7780*/  FMUL R15, R24.reuse, R15 ;  /* 0x0000000f180f7220 */ /* 0x040fe20000400000 */
[----:B------:R-:W-:Y:S01]  /*7790*/  FMUL R12, R24, R16 ;  /* 0x00000010180c7220 */ /* 0x000fe20000400000 */
[----:B------:R-:W-:Y:S01]  /*77a0*/  FFMA R0, R26, R32, R0 ;  /* 0x000000201a007223 */ /* 0x000fe20000000000 */
[----:B------:R-:W-:Y:S01]  /*77b0*/  MOV R8, UR40 ;  /* 0x0000002800087c02 */ /* 0x000fe20008000f00 */
[----:B------:R-:W-:Y:S01]  /*77c0*/  FMUL R13, R24, R17 ;  /* 0x00000011180d7220 */ /* 0x000fe20000400000 */
[----:B------:R-:W-:Y:S01]  /*77d0*/  FFMA R2, R26, R33, R2 ;  /* 0x000000211a027223 */ /* 0x000fe20000000002 */
[----:B------:R-:W-:Y:S01]  /*77e0*/  FMUL R14, R24, R18 ;  /* 0x00000012180e7220 */ /* 0x000fe20000400000 */
[C---:B------:R-:W-:Y:S01]  /*77f0*/  FFMA R3, R26.reuse, R34, R3 ;  /* 0x000000221a037223 */ /* 0x040fe20000000003 */
[----:B------:R-:W-:Y:S01]  /*7800*/  FFMA R15, R26, R35, R15 ;  /* 0x000000231a0f7223 */ /* 0x000fe2000000000f */
[----:B------:R-:W-:Y:S01]  /*7810*/  FMUL R19, R24, R19 ;  /* 0x0000001318137220 */ /* 0x000fe20000400000 */
[----:B------:R-:W-:Y:S01]  /*7820*/  FFMA R12, R26, R36, R12 ;  /* 0x000000241a0c7223 */ /* 0x000fe2000000000c */
[----:B------:R-:W-:Y:S01]  /*7830*/  LEA R8, R8, R49, 0xb ;  /* 0x0000003108087211 */ /* 0x000fe200078e58ff */
        /* <DEDUP_REMOVED lines=24> */
[----:B------:R-:W-:Y:S01]  /*79c0*/  R2UR UR12, R64 ;  /* 0x00000000400c72ca */ /* 0x000fe200000e0000 */
[----:B------:R-:W-:Y:S01]  /*79d0*/  UIADD3 UR9, UPT, UPT, UR41, 0x20, URZ ;  /* 0x0000002029097890 */ /* 0x000fe2000fffe0ff */
[----:B------:R-:W-:Y:S01]  /*79e0*/  R2UR UR13, R65 ;  /* 0x00000000410d72ca */ /* 0x000fe200000e0000 */
[----:B------:R-:W-:Y:S02]  /*79f0*/  UIADD3 UR8, UPT, UPT, UR5, 0x200, URZ ;  /* 0x0000020005087890 */ /* 0x000fe4000fffe0ff */
[----:B--2---:R-:W-:Y:S04]  /*7a00*/  UIADD3 UR4, UP0, UPT, UR6, 0x780, URZ ;  /* 0x0000078006047890 */ /* 0x004fe8000ff1e0ff */
[----:B------:R-:W-:Y:S09]  /*7a10*/  UIADD3.X UR5, UPT, UPT, URZ, UR7, URZ, UP0, !UPT ;  /* 0x00000007ff057290 */ /* 0x000ff200087fe4ff */
[----:B------:R2:W-:Y:S02]  /*7a20*/  UTMASTG.5D.IM2COL [UR8], [UR4] ;  /* 0x00000008040073b5 */ /* 0x0005e40008060000 */
[----:B--2---:R0:W-:Y:S02]  /*7a30*/  UTMACMDFLUSH ;  /* 0x00000000000079b7 */ /* 0x0041e40000000000 */
.L_x_108:
[----:B------:R-:W-:Y:S05]  /*7a40*/  BSYNC.RECONVERGENT B0 ;  /* 0x0000000000007941 */ /* 0x000fea0003800200 */
.L_x_107:
[----:B------:R-:W-:Y:S01]  /*7a50*/  UIADD3 UR4, UPT, UPT, UR40, 0x1, URZ ;  /* 0x0000000128047890 */ /* 0x000fe2000fffe0ff */
[----:B------:R-:W-:Y:S03]  /*7a60*/  BSSY.RECONVERGENT B0, `(.L_x_109) ;  /* 0x0000008000007945 */ /* 0x000fe60003800200 */
[----:B------:R-:W-:Y:S04]  /*7a70*/  UISETP.NE.AND UP0, UPT, UR4, 0x3, UPT ;  /* 0x000000030400788c */ /* 0x000fe8000bf05270 */
[----:B------:R-:W-:Y:S02]  /*7a80*/  UISETP.EQ.XOR UP1, UPT, UR42, 0x3, !UP0 ;  /* 0x000000032a00788c */ /* 0x000fe4000c722a70 */
[----:B------:R-:W-:Y:S04]  /*7a90*/  USEL UR50, UR4, URZ, UP0 ;  /* 0x000000ff04327287 */ /* 0x000fe80008000000 */
[----:B------:R-:W-:Y:S01]  /*7aa0*/  PLOP3.LUT P0, PT, PT, PT, UP1, 0x80, 0x8 ;  /* 0x000000000008781c */ /* 0x000fe20003f0f018 */
[----:B------:R-:W-:Y:S01]  /*7ab0*/  @!UPT UIADD3 URZ, UPT, UPT, URZ, URZ, URZ ;  /* 0x000000fffffff290 */ /* 0x000fe2000fffe0ff */
[----:B------:R-:W-:Y:S11]  /*7ac0*/  @P1 BRA `(.L_x_110) ;  /* 0x0000000000041947 */ /* 0x000ff60003800000 */
[----:B------:R-:W-:Y:S04]  /*7ad0*/  DEPBAR.LE SB0, 0x1 ;  /* 0x000080400000791a */ /* 0x000fe80000000000 */
.L_x_110:
[----:B------:R-:W-:Y:S05]  /*7ae0*/  BSYNC.RECONVERGENT B0 ;  /* 0x0000000000007941 */ /* 0x000fea0003800200 */
.L_x_109:
[----:B------:R-:W-:Y:S01]  /*7af0*/  BAR.SYNC.DEFER_BLOCKING 0x1, 0x80 ;  /* 0x0042000000007b1d */ /* 0x000fe20000010000 */
[----:B------:R-:W-:Y:S01]  /*7b00*/  SEL R0, RZ, 0x1, !P0 ;  /* 0x00000001ff007807 */ /* 0x000fe20004000000 */
[----:B------:R-:W-:Y:S01]  /*7b10*/  UISETP.NE.AND UP0, UPT, UR52, -0x2, UPT ;  /* 0xfffffffe3400788c */ /* 0x000fe2000bf05270 */
[----:B------:R-:W-:Y:S02]  /*7b20*/  VIADD R22, R22, 0x1 ;  /* 0x0000000116167836 */ /* 0x000fe40000000000 */
[----:B------:R-:W-:Y:S06]  /*7b30*/  LOP3.LUT R48, R48, R0, RZ, 0x3c, !PT ;  /* 0x0000000030307212 */ /* 0x000fec00078e3cff */
[----:B------:R-:W-:Y:S05]  /*7b40*/  BRA.U !UP0, `(.L_x_111) ;  /* 0x00000001082c7547 */ /* 0x000fea000b800000 */
[----:B------:R-:W-:Y:S01]  /*7b50*/  ISETP.NE.AND P1, PT, R69, RZ, PT ;  /* 0x000000ff4500720c */ /* 0x000fe20003f25270 */
[----:B------:R-:W2:Y:S01]  /*7b60*/  S2R R0, SR_CgaCtaId ;  /* 0x0000000000007919 */ /* 0x000ea20000008800 */
[----:B------:R-:W-:Y:S11]  /*7b70*/  IMAD.U32 R2, RZ, RZ, UR53 ;  /* 0x00000035ff027e24 */ /* 0x000ff6000f8e00ff */
[C---:B------:R-:W-:Y:S01]  /*7b80*/  @P1 LEA R3, R2.reuse, UR49, 0x3 ;  /* 0x0000003102031c11 */ /* 0x040fe2000f8e18ff */
[----:B------:R-:W-:Y:S04]  /*7b90*/  VIADD R2, R2, 0x1 ;  /* 0x0000000102027836 */ /* 0x000fe80000000000 */
[----:B------:R-:W-:Y:S01]  /*7ba0*/  @P1 VIADD R3, R3, 0xe8 ;  /* 0x000000e803031836 */ /* 0x000fe20000000000 */
[C---:B------:R-:W-:Y:S04]  /*7bb0*/  ISETP.NE.AND P0, PT, R2.reuse, 0x3, PT ;  /* 0x000000030200780c */ /* 0x040fe80003f05270 */
[----:B------:R-:W-:Y:S04]  /*7bc0*/  SEL R2, R2, RZ, P0 ;  /* 0x000000ff02027207 */ /* 0x000fe80000000000 */
[----:B------:R-:W-:Y:S02]  /*7bd0*/  R2UR UR53, R2 ;  /* 0x00000000023572ca */ /* 0x000fe400000e0000 */
[----:B--2---:R-:W-:Y:S04]  /*7be0*/  @P1 PRMT R0, R0, 0x654, R3 ;  /* 0x0000065400001816 */ /* 0x004fe80000000003 */
[----:B------:R2:W-:Y:S09]  /*7bf0*/  @P1 SYNCS.ARRIVE.TRANS64.RED.A1T0 RZ, [R0+URZ], RZ ;  /* 0x000000ff00ff19a7 */ /* 0x0005f200081004ff */
.L_x_111:
[----:B------:R-:W-:Y:S01]  /*7c00*/  R2UR UR5, R44 ;  /* 0x000000002c0572ca */ /* 0x000fe200000e0000 */
[----:B------:R-:W-:Y:S01]  /*7c10*/  UISETP.NE.AND UP0, UPT, UR60, URZ, UPT ;  /* 0x000000ff3c00728c */ /* 0x000fe2000bf05270 */
[----:B------:R-:W-:Y:S01]  /*7c20*/  R2UR UR4, R45 ;  /* 0x000000002d0472ca */ /* 0x000fe200000e0000 */
[----:B-1----:R-:W-:Y:S01]  /*7c30*/  IMAD.MOV.U32 R16, RZ, RZ, R62 ;  /* 0x000000ffff107224 */ /* 0x002fe200078e003e */
[----:B------:R-:W-:Y:S01]  /*7c40*/  ISETP.NE.AND P0, PT, R22, 0x2, PT ;  /* 0x000000021600780c */ /* 0x000fe20003f05270 */
[----:B------:R-:W-:Y:S01]  /*7c50*/  UIADD3 UR52, UPT, UPT, UR52, 0x2, URZ ;  /* 0x0000000234347890 */ /* 0x000fe2000fffe0ff */
[----:B------:R-:W-:Y:S02]  /*7c60*/  LOP3.LUT R46, R46, 0x1, RZ, 0x3c, !PT ;  /* 0x000000012e2e7812 */ /* 0x000fe400078e3cff */
[----:B--2---:R-:W-:Y:S02]  /*7c70*/  SEL R0, RZ, 0x1, P0 ;  /* 0x00000001ff007807 */ /* 0x004fe40000000000 */
[----:B------:R-:W-:Y:S02]  /*7c80*/  SEL R22, R22, RZ, P0 ;  /* 0x000000ff16167207 */ /* 0x000fe40000000000 */
[----:B------:R-:W-:Y:S01]  /*7c90*/  LOP3.LUT R47, R47, R0, RZ, 0x3c, !PT ;  /* 0x000000002f2f7212 */ /* 0x000fe200078e3cff */
[----:B------:R-:W-:Y:S02]  /*7ca0*/  UIADD3 UR22, UPT, UPT, UR36, UR5, URZ ;  /* 0x0000000524167290 */ /* 0x000fe4000fffe0ff */
[----:B------:R-:W-:Y:S01]  /*7cb0*/  UIADD3 UR51, UPT, UPT, UR37, UR4, URZ ;  /* 0x0000000425337290 */ /* 0x000fe2000fffe0ff */
[----:B------:R-:W-:Y:S11]  /*7cc0*/  BRA.U UP0, `(.L_x_112) ;  /* 0xffffffdd00107547 */ /* 0x000ff6000b83ffff */
[----:B------:R-:W-:-:S13]  /*7cd0*/  ISETP.NE.AND P1, PT, R61, RZ, PT ;  /* 0x000000ff3d00720c */ /* 0x000fda0003f25270 */
[----:B------:R-:W-:Y:S05]  /*7ce0*/  @!P1 BRA `(.L_x_113) ;  /* 0x0000000000489947 */ /* 0x000fea0003800000 */
[----:B------:R-:W1:Y:S02]  /*7cf0*/  LDCU.64 UR4, c[0x0][0x990] ;  /* 0x00013200ff0477ac */ /* 0x000e640008000a00 */
[----:B-1----:R-:W-:-:S04]  /*7d00*/  UISETP.NE.U32.AND UP0, UPT, UR4, URZ, UPT ;  /* 0x000000ff0400728c */ /* 0x002fc8000bf05070 */
[----:B------:R-:W-:-:S09]  /*7d10*/  UISETP.NE.AND.EX UP0, UPT, UR5, URZ, UPT, UP0 ;  /* 0x000000ff0500728c */ /* 0x000fd2000bf05300 */
[----:B------:R-:W-:Y:S05]  /*7d20*/  BRA.U UP0, `(.L_x_114) ;  /* 0x00000001000c7547 */ /* 0x000fea000b800000 */
[----:B------:R-:W-:-:S13]  /*7d30*/  FSETP.NEU.AND P0, PT, R26, RZ, PT ;  /* 0x000000ff1a00720b */ /* 0x000fda0003f0d000 */
[----:B------:R-:W-:Y:S05]  /*7d40*/  @!P0 EXIT ;  /* 0x000000000000894d */ /* 0x000fea0003800000 */
[----:B------:R-:W-:Y:S05]  /*7d50*/  BRA `(.L_x_113) ;  /* 0x00000000002c7947 */ /* 0x000fea0003800000 */
.L_x_114:
[----:B------:R-:W-:Y:S01]  /*7d60*/  ISETP.NE.AND P0, PT, R68, RZ, PT ;  /* 0x000000ff4400720c */ /* 0x000fe20003f05270 */
[----:B------:R-:W-:-:S12]  /*7d70*/  BSSY.RECONVERGENT B0, `(.L_x_113) ;  /* 0x0000009000007945 */ /* 0x000fd80003800200 */
[----:B------:R-:W-:Y:S05]  /*7d80*/  @P0 BRA `(.L_x_115) ;  /* 0x0000000000140947 */ /* 0x000fea0003800000 */
[----:B------:R-:W1:Y:S02]  /*7d90*/  LDCU.64 UR4, c[0x0][0x988] ;  /* 0x00013100ff0477ac */ /* 0x000e640008000a00 */
[----:B-1----:R-:W-:-:S04]  /*7da0*/  ISETP.NE.U32.AND P0, PT, RZ, UR4, PT ;  /* 0x00000004ff007c0c */ /* 0x002fc8000bf05070 */
[----:B------:R-:W-:-:S13]  /*7db0*/  ISETP.NE.AND.EX P0, PT, RZ, UR5, PT, P0 ;  /* 0x00000005ff007c0c */ /* 0x000fda000bf05300 */
[----:B------:R-:W-:Y:S05]  /*7dc0*/  @!P0 EXIT ;  /* 0x000000000000894d */ /* 0x000fea0003800000 */
[----:B------:R-:W-:Y:S05]  /*7dd0*/  BRA `(.L_x_116) ;  /* 0x0000000000087947 */ /* 0x000fea0003800000 */
.L_x_115:
[----:B------:R-:W-:-:S13]  /*7de0*/  FSETP.NEU.AND P0, PT, R26, RZ, PT ;  /* 0x000000ff1a00720b */ /* 0x000fda0003f0d000 */
[----:B------:R-:W-:Y:S05]  /*7df0*/  @!P0 EXIT ;  /* 0x000000000000894d */ /* 0x000fea0003800000 */
.L_x_116:
[----:B------:R-:W-:Y:S05]  /*7e00*/  BSYNC.RECONVERGENT B0 ;  /* 0x0000000000007941 */ /* 0x000fea0003800200 */
.L_x_113:
[----:B------:R-:W1:Y:S01]  /*7e10*/  S2UR UR5, SR_CgaCtaId ;  /* 0x00000000000579c3 */ /* 0x000e620000008800 */
[----:B------:R-:W-:Y:S01]  /*7e20*/  ULEA UR4, UR53, UR49, 0x3 ;  /* 0x0000003135047291 */ /* 0x000fe2000f8e18ff */
[----:B------:R-:W-:-:S04]  /*7e30*/  DEPBAR.LE SB0, 0x0 ;  /* 0x000080000000791a */ /* 0x000fc80000000000 */
[----:B------:R-:W-:-:S04]  /*7e40*/  UIADD3 UR4, UPT, UPT, UR4, 0xe8, URZ ;  /* 0x000000e804047890 */ /* 0x000fc8000fffe0ff */
[----:B-1----:R-:W-:-:S09]  /*7e50*/  UPRMT UR4, UR5, 0x654, UR4 ;  /* 0x0000065405047896 */ /* 0x002fd20008000004 */
[----:B------:R-:W-:Y:S01]  /*7e60*/  SYNCS.ARRIVE.TRANS64.RED.A1T0 RZ, [UR4], RZ ;  /* 0x000000ffffff79a7 */ /* 0x000fe20008100404 */
[----:B------:R-:W-:Y:S05]  /*7e70*/  EXIT ;  /* 0x000000000000794d */ /* 0x000fea0003800000 */
.L_x_20:
[----:B------:R-:W-:Y:S07]  /*7e80*/  MOV R0, UR9 ;  /* 0x0000000900007c02 */ /* 0x000fee0008000f00 */
.L_x_117:
[----:B--2---:R2:W3:Y:S02]  /*7e90*/  SYNCS.PHASECHK.TRANS64.TRYWAIT P0, [R0+URZ+0x68], R4 ;  /* 0x00006804000075a7 */ /* 0x0044e400080011ff */
[----:B---3--:R-:W-:Y:S05]  /*7ea0*/  @!P0 NANOSLEEP.SYNCS 0x989680 ;  /* 0x009896800000895d */ /* 0x008fea0003900000 */
[----:B------:R-:W3:Y:S02]  /*7eb0*/  @!P0 SYNCS.PHASECHK.TRANS64 P0, [R0+URZ+0x68], R4 ;  /* 0x00006804000085a7 */ /* 0x000ee400080010ff */
[----:B---3--:R-:W-:Y:S05]  /*7ec0*/  @!P0 BRA `(.L_x_117) ;  /* 0xfffffffc00f08947 */ /* 0x008fea000383ffff */
[----:B------:R-:W-:Y:S05]  /*7ed0*/  BRA `(.L_x_19) ;  /* 0xffffff9800b87947 */ /* 0x000fea000383ffff */
.L_x_26:
[----:B------:R-:W-:Y:S07]  /*7ee0*/  MOV R0, UR9 ;  /* 0x0000000900007c02 */ /* 0x000fee0008000f00 */
.L_x_118:
[----:B--2---:R2:W4:Y:S02]  /*7ef0*/  SYNCS.PHASECHK.TRANS64.TRYWAIT P0, [R0+URZ+0x68], R4 ;  /* 0x00006804000075a7 */ /* 0x00452400080011ff */
[----:B----4-:R-:W-:Y:S05]  /*7f00*/  @!P0 NANOSLEEP.SYNCS 0x989680 ;  /* 0x009896800000895d */ /* 0x010fea0003900000 */
[----:B------:R-:W4:Y:S02]  /*7f10*/  @!P0 SYNCS.PHASECHK.TRANS64 P0, [R0+URZ+0x68], R4 ;  /* 0x00006804000085a7 */ /* 0x000f2400080010ff */
[----:B----4-:R-:W-:Y:S05]  /*7f20*/  @!P0 BRA `(.L_x_118) ;  /* 0xfffffffc00f08947 */ /* 0x010fea000383ffff */
[----:B------:R-:W-:Y:S05]  /*7f30*/  BRA `(.L_x_25) ;  /* 0xffffffa000447947 */ /* 0x000fea000383ffff */
.L_x_30:
[----:B-1----:R-:W-:-:S07]  /*7f40*/  MOV R0, UR36 ;  /* 0x0000002400007c02 */ /* 0x002fce0008000f00 */
.L_x_119:
[----:B-1----:R1:W2:Y:S02]  /*7f50*/  SYNCS.PHASECHK.TRANS64.TRYWAIT P0, [R0+URZ+0x110], R3 ;  /* 0x00011003000075a7 */ /* 0x0022a400080011ff */
[----:B--2---:R-:W-:Y:S05]  /*7f60*/  @!P0 NANOSLEEP.SYNCS 0x989680 ;  /* 0x009896800000895d */ /* 0x004fea0003900000 */
[----:B------:R-:W2:Y:S02]  /*7f70*/  @!P0 SYNCS.PHASECHK.TRANS64 P0, [R0+URZ+0x110], R3 ;  /* 0x00011003000085a7 */ /* 0x000ea400080010ff */
[----:B--2---:R-:W-:Y:S05]  /*7f80*/  @!P0 BRA `(.L_x_119) ;  /* 0xfffffffc00f08947 */ /* 0x004fea000383ffff */
[----:B------:R-:W-:Y:S05]  /*7f90*/  BRA `(.L_x_120) ;  /* 0xffffffa400107947 */ /* 0x000fea000383ffff */
.L_x_34:
[----:B------:R-:W-:-:S07]  /*7fa0*/  MOV R0, UR4 ;  /* 0x0000000400007c02 */ /* 0x000fce0008000f00 */
.L_x_121:
[----:B-1----:R1:W2:Y:S02]  /*7fb0*/  SYNCS.PHASECHK.TRANS64.TRYWAIT P0, [R0+URZ], R2 ;  /* 0x00000002000075a7 */ /* 0x0022a400080011ff */
[----:B--2---:R-:W-:Y:S05]  /*7fc0*/  @!P0 NANOSLEEP.SYNCS 0x989680 ;  /* 0x009896800000895d */ /* 0x004fea0003900000 */
[----:B------:R-:W2:Y:S02]  /*7fd0*/  @!P0 SYNCS.PHASECHK.TRANS64 P0, [R0+URZ], R2 ;  /* 0x00000002000085a7 */ /* 0x000ea400080010ff */
[----:B--2---:R-:W-:Y:S05]  /*7fe0*/  @!P0 BRA `(.L_x_121) ;  /* 0xfffffffc00f08947 */ /* 0x004fea000383ffff */
[----:B------:R-:W-:Y:S05]  /*7ff0*/  BRA `(.L_x_122) ;  /* 0xffffffa800a87947 */ /* 0x000fea000383ffff */
.L_x_35:
[----:B------:R-:W-:-:S07]  /*8000*/  MOV R0, UR5 ;  /* 0x0000000500007c02 */ /* 0x000fce0008000f00 */
.L_x_123:
[----:B-1----:R1:W2:Y:S02]  /*8010*/  SYNCS.PHASECHK.TRANS64.TRYWAIT P0, [R0+URZ], R2 ;  /* 0x00000002000075a7 */ /* 0x0022a400080011ff */
[----:B--2---:R-:W-:Y:S05]  /*8020*/  @!P0 NANOSLEEP.SYNCS 0x989680 ;  /* 0x009896800000895d */ /* 0x004fea0003900000 */
[----:B------:R-:W2:Y:S02]  /*8030*/  @!P0 SYNCS.PHASECHK.TRANS64 P0, [R0+URZ], R2 ;  /* 0x00000002000085a7 */ /* 0x000ea400080010ff */
[----:B--2---:R-:W-:Y:S05]  /*8040*/  @!P0 BRA `(.L_x_123) ;  /* 0xfffffffc00f08947 */ /* 0x004fea000383ffff */
[----:B------:R-:W-:Y:S05]  /*8050*/  BRA `(.L_x_124) ;  /* 0xffffffa800b87947 */ /* 0x000fea000383ffff */
.L_x_36:
[----:B------:R-:W-:-:S07]  /*8060*/  MOV R0, UR5 ;  /* 0x0000000500007c02 */ /* 0x000fce0008000f00 */
.L_x_125:
[----:B-1----:R1:W2:Y:S02]  /*8070*/  SYNCS.PHASECHK.TRANS64.TRYWAIT P0, [R0+URZ], R2 ;  /* 0x00000002000075a7 */ /* 0x0022a400080011ff */
[----:B--2---:R-:W-:Y:S05]  /*8080*/  @!P0 NANOSLEEP.SYNCS 0x989680 ;  /* 0x009896800000895d */ /* 0x004fea0003900000 */
[----:B------:R-:W2:Y:S02]  /*8090*/  @!P0 SYNCS.PHASECHK.TRANS64 P0, [R0+URZ], R2 ;  /* 0x00000002000085a7 */ /* 0x000ea400080010ff */
[----:B--2---:R-:W-:Y:S05]  /*80a0*/  @!P0 BRA `(.L_x_125) ;  /* 0xfffffffc00f08947 */ /* 0x004fea000383ffff */
[----:B------:R-:W-:Y:S05]  /*80b0*/  BRA `(.L_x_126) ;  /* 0xffffffa800c87947 */ /* 0x000fea000383ffff */
.L_x_37:
[----:B------:R-:W-:-:S07]  /*80c0*/  MOV R0, UR5 ;  /* 0x0000000500007c02 */ /* 0x000fce0008000f00 */
.L_x_127:
[----:B-1----:R1:W2:Y:S02]  /*80d0*/  SYNCS.PHASECHK.TRANS64.TRYWAIT P0, [R0+URZ], R2 ;  /* 0x00000002000075a7 */ /* 0x0022a400080011ff */
[----:B--2---:R-:W-:Y:S05]  /*80e0*/  @!P0 NANOSLEEP.SYNCS 0x989680 ;  /* 0x009896800000895d */ /* 0x004fea0003900000 */
[----:B------:R-:W2:Y:S02]  /*80f0*/  @!P0 SYNCS.PHASECHK.TRANS64 P0, [R0+URZ], R2 ;  /* 0x00000002000085a7 */ /* 0x000ea400080010ff */
[----:B--2---:R-:W-:Y:S05]  /*8100*/  @!P0 BRA `(.L_x_127) ;  /* 0xfffffffc00f08947 */ /* 0x004fea000383ffff */
[----:B------:R-:W-:Y:S05]  /*8110*/  BRA `(.L_x_128) ;  /* 0xffffffa800d87947 */ /* 0x000fea000383ffff */
.L_x_38:
[----:B------:R-:W-:-:S07]  /*8120*/  MOV R0, UR5 ;  /* 0x0000000500007c02 */ /* 0x000fce0008000f00 */
.L_x_129:
[----:B-1----:R1:W2:Y:S02]  /*8130*/  SYNCS.PHASECHK.TRANS64.TRYWAIT P0, [R0+URZ], R2 ;  /* 0x00000002000075a7 */ /* 0x0022a400080011ff */
[----:B--2---:R-:W-:Y:S05]  /*8140*/  @!P0 NANOSLEEP.SYNCS 0x989680 ;  /* 0x009896800000895d */ /* 0x004fea0003900000 */
[----:B------:R-:W2:Y:S02]  /*8150*/  @!P0 SYNCS.PHASECHK.TRANS64 P0, [R0+URZ], R2 ;  /* 0x00000002000085a7 */ /* 0x000ea400080010ff */
[----:B--2---:R-:W-:Y:S05]  /*8160*/  @!P0 BRA `(.L_x_129) ;  /* 0xfffffffc00f08947 */ /* 0x004fea000383ffff */
[----:B------:R-:W-:Y:S05]  /*8170*/  BRA `(.L_x_130) ;  /* 0xffffffa800e87947 */ /* 0x000fea000383ffff */
.L_x_39:
[----:B------:R-:W-:-:S07]  /*8180*/  MOV R0, UR5 ;  /* 0x0000000500007c02 */ /* 0x000fce0008000f00 */
.L_x_131:
[----:B-1----:R1:W2:Y:S02]  /*8190*/  SYNCS.PHASECHK.TRANS64.TRYWAIT P0, [R0+URZ], R2 ;  /* 0x00000002000075a7 */ /* 0x0022a400080011ff */
[----:B--2---:R-:W-:Y:S05]  /*81a0*/  @!P0 NANOSLEEP.SYNCS 0x989680 ;  /* 0x009896800000895d */ /* 0x004fea0003900000 */
[----:B------:R-:W2:Y:S02]  /*81b0*/  @!P0 SYNCS.PHASECHK.TRANS64 P0, [R0+URZ], R2 ;  /* 0x00000002000085a7 */ /* 0x000ea400080010ff */
[----:B--2---:R-:W-:Y:S05]  /*81c0*/  @!P0 BRA `(.L_x_131) ;  /* 0xfffffffc00f08947 */ /* 0x004fea000383ffff */
[----:B------:R-:W-:Y:S05]  /*81d0*/  BRA `(.L_x_132) ;  /* 0xffffffa800f87947 */ /* 0x000fea000383ffff */
.L_x_40:
[----:B------:R-:W-:-:S07]  /*81e0*/  MOV R0, UR5 ;  /* 0x0000000500007c02 */ /* 0x000fce0008000f00 */
.L_x_133:
[----:B-1----:R1:W2:Y:S02]  /*81f0*/  SYNCS.PHASECHK.TRANS64.TRYWAIT P0, [R0+URZ], R2 ;  /* 0x00000002000075a7 */ /* 0x0022a400080011ff */
[----:B--2---:R-:W-:Y:S05]  /*8200*/  @!P0 NANOSLEEP.SYNCS 0x989680 ;  /* 0x009896800000895d */ /* 0x004fea0003900000 */
[----:B------:R-:W2:Y:S02]  /*8210*/  @!P0 SYNCS.PHASECHK.TRANS64 P0, [R0+URZ], R2 ;  /* 0x00000002000085a7 */ /* 0x000ea400080010ff */
[----:B--2---:R-:W-:Y:S05]  /*8220*/  @!P0 BRA `(.L_x_133) ;  /* 0xfffffffc00f08947 */ /* 0x004fea000383ffff */
[----:B------:R-:W-:Y:S05]  /*8230*/  BRA `(.L_x_134) ;  /* 0xffffffac00087947 */ /* 0x000fea000383ffff */
.L_x_41:
[----:B------:R-:W-:-:S07]  /*8240*/  MOV R0, UR5 ;  /* 0x0000000500007c02 */ /* 0x000fce0008000f00 */
.L_x_135:
[----:B-1----:R1:W2:Y:S02]  /*8250*/  SYNCS.PHASECHK.TRANS64.TRYWAIT P0, [R0+URZ], R2 ;  /* 0x00000002000075a7 */ /* 0x0022a400080011ff */
[----:B--2---:R-:W-:Y:S05]  /*8260*/  @!P0 NANOSLEEP.SYNCS 0x989680 ;  /* 0x009896800000895d */ /* 0x004fea0003900000 */
[----:B------:R-:W2:Y:S02]  /*8270*/  @!P0 SYNCS.PHASECHK.TRANS64 P0, [R0+URZ], R2 ;  /* 0x00000002000085a7 */ /* 0x000ea400080010ff */
[----:B--2---:R-:W-:Y:S05]  /*8280*/  @!P0 BRA `(.L_x_135) ;  /* 0xfffffffc00f08947 */ /* 0x004fea000383ffff */
[----:B------:R-:W-:Y:S05]  /*8290*/  BRA `(.L_x_136) ;  /* 0xffffffac00187947 */ /* 0x000fea000383ffff */
.L_x_42:
[----:B------:R-:W-:-:S07]  /*82a0*/  MOV R0, UR5 ;  /* 0x0000000500007c02 */ /* 0x000fce0008000f00 */
.L_x_137:
[----:B-1----:R1:W2:Y:S02]  /*82b0*/  SYNCS.PHASECHK.TRANS64.TRYWAIT P0, [R0+URZ], R2 ;  /* 0x00000002000075a7 */ /* 0x0022a400080011ff */
[----:B--2---:R-:W-:Y:S05]  /*82c0*/  @!P0 NANOSLEEP.SYNCS 0x989680 ;  /* 0x009896800000895d */ /* 0x004fea0003900000 */
[----:B------:R-:W2:Y:S02]  /*82d0*/  @!P0 SYNCS.PHASECHK.TRANS64 P0, [R0+URZ], R2 ;  /* 0x00000002000085a7 */ /* 0x000ea400080010ff */
[----:B--2---:R-:W-:Y:S05]  /*82e0*/  @!P0 BRA `(.L_x_137) ;  /* 0xfffffffc00f08947 */ /* 0x004fea000383ffff */
[----:B------:R-:W-:Y:S05]  /*82f0*/  BRA `(.L_x_138) ;  /* 0xffffffac00287947 */ /* 0x000fea000383ffff */
.L_x_43:
[----:B------:R-:W-:-:S07]  /*8300*/  MOV R0, UR5 ;  /* 0x0000000500007c02 */ /* 0x000fce0008000f00 */
.L_x_139:
[----:B-1----:R1:W2:Y:S02]  /*8310*/  SYNCS.PHASECHK.TRANS64.TRYWAIT P0, [R0+URZ], R2 ;  /* 0x00000002000075a7 */ /* 0x0022a400080011ff */
[----:B--2---:R-:W-:Y:S05]  /*8320*/  @!P0 NANOSLEEP.SYNCS 0x989680 ;  /* 0x009896800000895d */ /* 0x004fea0003900000 */
[----:B------:R-:W2:Y:S02]  /*8330*/  @!P0 SYNCS.PHASECHK.TRANS64 P0, [R0+URZ], R2 ;  /* 0x00000002000085a7 */ /* 0x000ea400080010ff */
[----:B--2---:R-:W-:Y:S05]  /*8340*/  @!P0 BRA `(.L_x_139) ;  /* 0xfffffffc00f08947 */ /* 0x004fea000383ffff */
[----:B------:R-:W-:Y:S05]  /*8350*/  BRA `(.L_x_140) ;  /* 0xffffffac00387947 */ /* 0x000fea000383ffff */
.L_x_44:
[----:B------:R-:W-:-:S07]  /*8360*/  MOV R0, UR5 ;  /* 0x0000000500007c02 */ /* 0x000fce0008000f00 */
.L_x_141:
[----:B-1----:R1:W2:Y:S02]  /*8370*/  SYNCS.PHASECHK.TRANS64.TRYWAIT P0, [R0+URZ], R2 ;  /* 0x00000002000075a7 */ /* 0x0022a400080011ff */
[----:B--2---:R-:W-:Y:S05]  /*8380*/  @!P0 NANOSLEEP.SYNCS 0x989680 ;  /* 0x009896800000895d */ /* 0x004fea0003900000 */
[----:B------:R-:W2:Y:S02]  /*8390*/  @!P0 SYNCS.PHASECHK.TRANS64 P0, [R0+URZ], R2 ;  /* 0x00000002000085a7 */ /* 0x000ea400080010ff */
[----:B--2---:R-:W-:Y:S05]  /*83a0*/  @!P0 BRA `(.L_x_141) ;  /* 0xfffffffc00f08947 */ /* 0x004fea000383ffff */
[----:B------:R-:W-:Y:S05]  /*83b0*/  BRA `(.L_x_142) ;  /* 0xffffffac00487947 */ /* 0x000fea000383ffff */
.L_x_45:
[----:B------:R-:W-:-:S07]  /*83c0*/  MOV R0, UR5 ;  /* 0x0000000500007c02 */ /* 0x000fce0008000f00 */
.L_x_143:
[----:B-1----:R1:W2:Y:S02]  /*83d0*/  SYNCS.PHASECHK.TRANS64.TRYWAIT P0, [R0+URZ], R2 ;  /* 0x00000002000075a7 */ /* 0x0022a400080011ff */
[----:B--2---:R-:W-:Y:S05]  /*83e0*/  @!P0 NANOSLEEP.SYNCS 0x989680 ;  /* 0x009896800000895d */ /* 0x004fea0003900000 */
[----:B------:R-:W2:Y:S02]  /*83f0*/  @!P0 SYNCS.PHASECHK.TRANS64 P0, [R0+URZ], R2 ;  /* 0x00000002000085a7 */ /* 0x000ea400080010ff */
[----:B--2---:R-:W-:Y:S05]  /*8400*/  @!P0 BRA `(.L_x_143) ;  /* 0xfffffffc00f08947 */ /* 0x004fea000383ffff */
[----:B------:R-:W-:Y:S05]  /*8410*/  BRA `(.L_x_144) ;  /* 0xffffffac00587947 */ /* 0x000fea000383ffff */
.L_x_48:
[----:B------:R-:W-:-:S07]  /*8420*/  MOV R4, UR4 ;  /* 0x0000000400047c02 */ /* 0x000fce0008000f00 */
.L_x_145:
[----:B--2---:R2:W3:Y:S02]  /*8430*/  SYNCS.PHASECHK.TRANS64.TRYWAIT P1, [R4+URZ+0x118], R6 ;  /* 0x00011806040075a7 */ /* 0x0044e400080211ff */
[----:B---3--:R-:W-:Y:S05]  /*8440*/  @!P1 NANOSLEEP.SYNCS 0x989680 ;  /* 0x009896800000995d */ /* 0x008fea0003900000 */
[----:B------:R-:W3:Y:S02]  /*8450*/  @!P1 SYNCS.PHASECHK.TRANS64 P1, [R4+URZ+0x118], R6 ;  /* 0x00011806040095a7 */ /* 0x000ee400080210ff */
[----:B---3--:R-:W-:Y:S05]  /*8460*/  @!P1 BRA `(.L_x_145) ;  /* 0xfffffffc00f09947 */ /* 0x008fea000383ffff */
[----:B------:R-:W-:Y:S05]  /*8470*/  BRA `(.L_x_146) ;  /* 0xffffffac00c87947 */ /* 0x000fea000383ffff */
.L_x_49:
[----:B--2---:R-:W-:-:S07]  /*8480*/  MOV R4, UR4 ;  /* 0x0000000400047c02 */ /* 0x004fce0008000f00 */
.L_x_147:
[----:B--2---:R2:W3:Y:S02]  /*8490*/  SYNCS.PHASECHK.TRANS64.TRYWAIT P1, [R4+URZ+0x110], R5 ;  /* 0x00011005040075a7 */ /* 0x0044e400080211ff */
[----:B---3--:R-:W-:Y:S05]  /*84a0*/  @!P1 NANOSLEEP.SYNCS 0x989680 ;  /* 0x009896800000995d */ /* 0x008fea0003900000 */
[----:B------:R-:W3:Y:S02]  /*84b0*/  @!P1 SYNCS.PHASECHK.TRANS64 P1, [R4+URZ+0x110], R5 ;  /* 0x00011005040095a7 */ /* 0x000ee400080210ff */
[----:B---3--:R-:W-:Y:S05]  /*84c0*/  @!P1 BRA `(.L_x_147) ;  /* 0xfffffffc00f09947 */ /* 0x008fea000383ffff */
[----:B------:R-:W-:Y:S05]  /*84d0*/  BRA `(.L_x_148) ;  /* 0xffffffac00d07947 */ /* 0x000fea000383ffff */
.L_x_57:
[----:B------:R-:W-:-:S07]  /*84e0*/  MOV R0, UR20 ;  /* 0x0000001400007c02 */ /* 0x000fce0008000f00 */
.L_x_149:
[----:B-1----:R1:W2:Y:S02]  /*84f0*/  SYNCS.PHASECHK.TRANS64.TRYWAIT P0, [R0+URZ+0x110], R4 ;  /* 0x00011004000075a7 */ /* 0x0022a400080011ff */
[----:B--2---:R-:W-:Y:S05]  /*8500*/  @!P0 NANOSLEEP.SYNCS 0x989680 ;  /* 0x009896800000895d */ /* 0x004fea0003900000 */
[----:B------:R-:W2:Y:S02]  /*8510*/  @!P0 SYNCS.PHASECHK.TRANS64 P0, [R0+URZ+0x110], R4 ;  /* 0x00011004000085a7 */ /* 0x000ea400080010ff */
[----:B--2---:R-:W-:Y:S05]  /*8520*/  @!P0 BRA `(.L_x_149) ;  /* 0xfffffffc00f08947 */ /* 0x004fea000383ffff */
[----:B------:R-:W-:Y:S05]  /*8530*/  BRA `(.L_x_150) ;  /* 0xffffffb400587947 */ /* 0x000fea000383ffff */
.L_x_58:
[----:B------:R-:W-:-:S07]  /*8540*/  MOV R4, UR24 ;  /* 0x0000001800047c02 */ /* 0x000fce0008000f00 */
.L_x_151:
[----:B-1----:R1:W2:Y:S02]  /*8550*/  SYNCS.PHASECHK.TRANS64.TRYWAIT P0, [R4+URZ+0x130], R0 ;  /* 0x00013000040075a7 */ /* 0x0022a400080011ff */
[----:B--2---:R-:W-:Y:S05]  /*8560*/  @!P0 NANOSLEEP.SYNCS 0x989680 ;  /* 0x009896800000895d */ /* 0x004fea0003900000 */
[----:B------:R-:W2:Y:S02]  /*8570*/  @!P0 SYNCS.PHASECHK.TRANS64 P0, [R4+URZ+0x130], R0 ;  /* 0x00013000040085a7 */ /* 0x000ea400080010ff */
[----:B--2---:R-:W-:Y:S05]  /*8580*/  @!P0 BRA `(.L_x_151) ;  /* 0xfffffffc00f08947 */ /* 0x004fea000383ffff */
[----:B------:R-:W-:Y:S05]  /*8590*/  BRA `(.L_x_152) ;  /* 0xffffffb400747947 */ /* 0x000fea000383ffff */
.L_x_61:
[----:B-1----:R-:W-:Y:S07]  /*85a0*/  MOV R0, UR18 ;  /* 0x0000001200007c02 */ /* 0x002fee0008000f00 */
.L_x_153:
[----:B-1----:R1:W2:Y:S02]  /*85b0*/  SYNCS.PHASECHK.TRANS64.TRYWAIT P0, [R0+URZ], R5 ;  /* 0x00000005000075a7 */ /* 0x0022a400080011ff */
[----:B--2---:R-:W-:Y:S05]  /*85c0*/  @!P0 NANOSLEEP.SYNCS 0x989680 ;  /* 0x009896800000895d */ /* 0x004fea0003900000 */
[----:B------:R-:W2:Y:S02]  /*85d0*/  @!P0 SYNCS.PHASECHK.TRANS64 P0, [R0+URZ], R5 ;  /* 0x00000005000085a7 */ /* 0x000ea400080010ff */
[----:B--2---:R-:W-:Y:S05]  /*85e0*/  @!P0 BRA `(.L_x_153) ;  /* 0xfffffffc00f08947 */ /* 0x004fea000383ffff */
[----:B------:R-:W-:Y:S05]  /*85f0*/  BRA `(.L_x_60) ;  /* 0xffffffb400987947 */ /* 0x000fea000383ffff */
.L_x_64:
[----:B------:R-:W-:-:S07]  /*8600*/  MOV R0, UR4 ;  /* 0x0000000400007c02 */ /* 0x000fce0008000f00 */
.L_x_154:
[----:B-1----:R1:W3:Y:S02]  /*8610*/  SYNCS.PHASECHK.TRANS64.TRYWAIT P0, [R0+URZ], R2 ;  /* 0x00000002000075a7 */ /* 0x0022e400080011ff */
[----:B---3--:R-:W-:Y:S05]  /*8620*/  @!P0 NANOSLEEP.SYNCS 0x989680 ;  /* 0x009896800000895d */ /* 0x008fea0003900000 */
[----:B------:R-:W3:Y:S02]  /*8630*/  @!P0 SYNCS.PHASECHK.TRANS64 P0, [R0+URZ], R2 ;  /* 0x00000002000085a7 */ /* 0x000ee400080010ff */
[----:B---3--:R-:W-:Y:S05]  /*8640*/  @!P0 BRA `(.L_x_154) ;  /* 0xfffffffc00f08947 */ /* 0x008fea000383ffff */
[----:B------:R-:W-:Y:S05]  /*8650*/  BRA `(.L_x_155) ;  /* 0xffffffb800947947 */ /* 0x000fea000383ffff */
.L_x_65:
[----:B------:R-:W-:-:S07]  /*8660*/  MOV R0, UR4 ;  /* 0x0000000400007c02 */ /* 0x000fce0008000f00 */
.L_x_156:
[----:B-1----:R1:W2:Y:S02]  /*8670*/  SYNCS.PHASECHK.TRANS64.TRYWAIT P0, [R0+URZ], R2 ;  /* 0x00000002000075a7 */ /* 0x0022a400080011ff */
[----:B--2---:R-:W-:Y:S05]  /*8680*/  @!P0 NANOSLEEP.SYNCS 0x989680 ;  /* 0x009896800000895d */ /* 0x004fea0003900000 */
[----:B------:R-:W2:Y:S02]  /*8690*/  @!P0 SYNCS.PHASECHK.TRANS64 P0, [R0+URZ], R2 ;  /* 0x00000002000085a7 */ /* 0x000ea400080010ff */
[----:B--2---:R-:W-:Y:S05]  /*86a0*/  @!P0 BRA `(.L_x_156) ;  /* 0xfffffffc00f08947 */ /* 0x004fea000383ffff */
[----:B------:R-:W-:Y:S05]  /*86b0*/  BRA `(.L_x_157) ;  /* 0xffffffb800a07947 */ /* 0x000fea000383ffff */
.L_x_70:
[----:B------:R-:W-:Y:S07]  /*86c0*/  MOV R0, UR24 ;  /* 0x0000001800007c02 */ /* 0x000fee0008000f00 */
.L_x_158:
[----:B--2---:R2:W4:Y:S02]  /*86d0*/  SYNCS.PHASECHK.TRANS64.TRYWAIT P0, [R0+URZ+0x110], R4 ;  /* 0x00011004000075a7 */ /* 0x00452400080011ff */
[----:B----4-:R-:W-:Y:S05]  /*86e0*/  @!P0 NANOSLEEP.SYNCS 0x989680 ;  /* 0x009896800000895d */ /* 0x010fea0003900000 */
[----:B------:R-:W4:Y:S02]  /*86f0*/  @!P0 SYNCS.PHASECHK.TRANS64 P0, [R0+URZ+0x110], R4 ;  /* 0x00011004000085a7 */ /* 0x000f2400080010ff */
[----:B----4-:R-:W-:Y:S05]  /*8700*/  @!P0 BRA `(.L_x_158) ;  /* 0xfffffffc00f08947 */ /* 0x010fea000383ffff */
[----:B------:R-:W-:Y:S05]  /*8710*/  BRA `(.L_x_159) ;  /* 0xffffffbc00dc7947 */ /* 0x000fea000383ffff */
.L_x_73:
[----:B------:R-:W-:Y:S07]  /*8720*/  MOV R0, UR24 ;  /* 0x0000001800007c02 */ /* 0x000fee0008000f00 */
.L_x_160:
[----:B--2---:R2:W4:Y:S02]  /*8730*/  SYNCS.PHASECHK.TRANS64.TRYWAIT P3, [R0+URZ+0x108], R8 ;  /* 0x00010808000075a7 */ /* 0x00452400080611ff */
[----:B----4-:R-:W-:Y:S05]  /*8740*/  @!P3 NANOSLEEP.SYNCS 0x989680 ;  /* 0x009896800000b95d */ /* 0x010fea0003900000 */
[----:B------:R-:W4:Y:S02]  /*8750*/  @!P3 SYNCS.PHASECHK.TRANS64 P3, [R0+URZ+0x108], R8 ;  /* 0x000108080000b5a7 */ /* 0x000f2400080610ff */
[----:B----4-:R-:W-:Y:S05]  /*8760*/  @!P3 BRA `(.L_x_160) ;  /* 0xfffffffc00f0b947 */ /* 0x010fea000383ffff */
[----:B------:R-:W-:Y:S05]  /*8770*/  BRA `(.L_x_72) ;  /* 0xffffffc400387947 */ /* 0x000fea000383ffff */
.L_x_76:
[----:B------:R-:W-:Y:S07]  /*8780*/  MOV R8, UR7 ;  /* 0x0000000700087c02 */ /* 0x000fee0008000f00 */
.L_x_161:
[----:B-1----:R1:W2:Y:S02]  /*8790*/  SYNCS.PHASECHK.TRANS64.TRYWAIT P1, [R8+URZ+0xe8], R14 ;  /* 0x0000e80e080075a7 */ /* 0x0022a400080211ff */
[----:B--2---:R-:W-:Y:S05]  /*87a0*/  @!P1 NANOSLEEP.SYNCS 0x989680 ;  /* 0x009896800000995d */ /* 0x004fea0003900000 */
[----:B------:R-:W2:Y:S02]  /*87b0*/  @!P1 SYNCS.PHASECHK.TRANS64 P1, [R8+URZ+0xe8], R14 ;  /* 0x0000e80e080095a7 */ /* 0x000ea400080210ff */
[----:B--2---:R-:W-:Y:S05]  /*87c0*/  @!P1 BRA `(.L_x_161) ;  /* 0xfffffffc00f09947 */ /* 0x004fea000383ffff */
[----:B------:R-:W-:Y:S05]  /*87d0*/  BRA `(.L_x_162) ;  /* 0xffffffc400ec7947 */ /* 0x000fea000383ffff */
.L_x_77:
[----:B------:R-:W-:Y:S07]  /*87e0*/  MOV R0, UR4 ;  /* 0x0000000400007c02 */ /* 0x000fee0008000f00 */
.L_x_163:
[----:B-1----:R1:W2:Y:S02]  /*87f0*/  SYNCS.PHASECHK.TRANS64.TRYWAIT P0, [R0+URZ+0xe8], R8 ;  /* 0x0000e808000075a7 */ /* 0x0022a400080011ff */
[----:B--2---:R-:W-:Y:S05]  /*8800*/  @!P0 NANOSLEEP.SYNCS 0x989680 ;  /* 0x009896800000895d */ /* 0x004fea0003900000 */
[----:B------:R-:W2:Y:S02]  /*8810*/  @!P0 SYNCS.PHASECHK.TRANS64 P0, [R0+URZ+0xe8], R8 ;  /* 0x0000e808000085a7 */ /* 0x000ea400080010ff */
[----:B--2---:R-:W-:Y:S05]  /*8820*/  @!P0 BRA `(.L_x_163) ;  /* 0xfffffffc00f08947 */ /* 0x004fea000383ffff */
[----:B------:R-:W-:Y:S05]  /*8830*/  BRA `(.L_x_164) ;  /* 0xffffffc800587947 */ /* 0x000fea000383ffff */
.L_x_79:
[----:B------:R-:W-:-:S07]  /*8840*/  MOV R0, UR4 ;  /* 0x0000000400007c02 */ /* 0x000fce0008000f00 */
.L_x_165:
[----:B-1----:R1:W4:Y:S02]  /*8850*/  SYNCS.PHASECHK.TRANS64.TRYWAIT P0, [R0+URZ], R2 ;  /* 0x00000002000075a7 */ /* 0x00232400080011ff */
[----:B----4-:R-:W-:Y:S05]  /*8860*/  @!P0 NANOSLEEP.SYNCS 0x989680 ;  /* 0x009896800000895d */ /* 0x010fea0003900000 */
[----:B------:R-:W4:Y:S02]  /*8870*/  @!P0 SYNCS.PHASECHK.TRANS64 P0, [R0+URZ], R2 ;  /* 0x00000002000085a7 */ /* 0x000f2400080010ff */
[----:B----4-:R-:W-:Y:S05]  /*8880*/  @!P0 BRA `(.L_x_165) ;  /* 0xfffffffc00f08947 */ /* 0x010fea000383ffff */
[----:B------:R-:W-:Y:S05]  /*8890*/  BRA `(.L_x_166) ;  /* 0xffffffc800e07947 */ /* 0x000fea000383ffff */
.L_x_80:
[----:B-1----:R1:W4:Y:S02]  /*88a0*/  SYNCS.PHASECHK.TRANS64.TRYWAIT P0, [R2+URZ], R3 ;  /* 0x00000003020075a7 */ /* 0x00232400080011ff */
[----:B----4-:R-:W-:Y:S05]  /*88b0*/  @!P0 NANOSLEEP.SYNCS 0x989680 ;  /* 0x009896800000895d */ /* 0x010fea0003900000 */
[----:B------:R-:W4:Y:S02]  /*88c0*/  @!P0 SYNCS.PHASECHK.TRANS64 P0, [R2+URZ], R3 ;  /* 0x00000003020085a7 */ /* 0x000f2400080010ff */
[----:B----4-:R-:W-:Y:S05]  /*88d0*/  @!P0 BRA `(.L_x_80) ;  /* 0xfffffffc00f08947 */ /* 0x010fea000383ffff */
[----:B------:R-:W-:Y:S05]  /*88e0*/  BRA `(.L_x_167) ;  /* 0xffffffcc000c7947 */ /* 0x000fea000383ffff */
.L_x_82:
[----:B------:R-:W-:Y:S07]  /*88f0*/  MOV R0, UR49 ;  /* 0x0000003100007c02 */ /* 0x000fee0008000f00 */
.L_x_168:
[----:B-1----:R1:W2:Y:S02]  /*8900*/  SYNCS.PHASECHK.TRANS64.TRYWAIT P0, [R0+URZ+0x110], R2 ;  /* 0x00011002000075a7 */ /* 0x0022a400080011ff */
[----:B--2---:R-:W-:Y:S05]  /*8910*/  @!P0 NANOSLEEP.SYNCS 0x989680 ;  /* 0x009896800000895d */ /* 0x004fea0003900000 */
[----:B------:R-:W2:Y:S02]  /*8920*/  @!P0 SYNCS.PHASECHK.TRANS64 P0, [R0+URZ+0x110], R2 ;  /* 0x00011002000085a7 */ /* 0x000ea400080010ff */
[----:B--2---:R-:W-:Y:S05]  /*8930*/  @!P0 BRA `(.L_x_168) ;  /* 0xfffffffc00f08947 */ /* 0x004fea000383ffff */
[----:B------:R-:W-:Y:S05]  /*8940*/  BRA `(.L_x_169) ;  /* 0xffffffcc00fc7947 */ /* 0x000fea000383ffff */
.L_x_92:
[----:B-1----:R1:W2:Y:S02]  /*8950*/  SYNCS.PHASECHK.TRANS64.TRYWAIT P1, [R0+URZ+0xd0], R4 ;  /* 0x0000d004000075a7 */ /* 0x0022a400080211ff */
[----:B--2---:R-:W-:Y:S05]  /*8960*/  @!P1 NANOSLEEP.SYNCS 0x989680 ;  /* 0x009896800000995d */ /* 0x004fea0003900000 */
[----:B------:R-:W2:Y:S02]  /*8970*/  @!P1 SYNCS.PHASECHK.TRANS64 P1, [R0+URZ+0xd0], R4 ;  /* 0x0000d004000095a7 */ /* 0x000ea400080210ff */
[----:B--2---:R-:W-:Y:S05]  /*8980*/  @!P1 BRA `(.L_x_92) ;  /* 0xfffffffc00f09947 */ /* 0x004fea000383ffff */
[----:B------:R-:W-:Y:S05]  /*8990*/  BRA `(.L_x_91) ;  /* 0xffffffdc00a47947 */ /* 0x000fea000383ffff */
.L_x_94:
[----:B-1----:R1:W4:Y:S02]  /*89a0*/  SYNCS.PHASECHK.TRANS64.TRYWAIT P0, [R27+URZ+0x120], R3 ;  /* 0x000120031b0075a7 */ /* 0x00232400080011ff */
[----:B----4-:R-:W-:Y:S05]  /*89b0*/  @!P0 NANOSLEEP.SYNCS 0x989680 ;  /* 0x009896800000895d */ /* 0x010fea0003900000 */
[----:B------:R-:W4:Y:S02]  /*89c0*/  @!P0 SYNCS.PHASECHK.TRANS64 P0, [R27+URZ+0x120], R3 ;  /* 0x000120031b0085a7 */ /* 0x000f2400080010ff */
[----:B----4-:R-:W-:Y:S05]  /*89d0*/  @!P0 BRA `(.L_x_94) ;  /* 0xfffffffc00f08947 */ /* 0x010fea000383ffff */
[----:B------:R-:W-:Y:S05]  /*89e0*/  BRA `(.L_x_93) ;  /* 0xffffffdc00f87947 */ /* 0x000fea000383ffff */
.L_x_105:
[----:B-1----:R1:W2:Y:S02]  /*89f0*/  SYNCS.PHASECHK.TRANS64.TRYWAIT P0, [R3+URZ+0xd0], R71 ;  /* 0x0000d047030075a7 */ /* 0x0022a400080011ff */
[----:B--2---:R-:W-:Y:S05]  /*8a00*/  @!P0 NANOSLEEP.SYNCS 0x989680 ;  /* 0x009896800000895d */ /* 0x004fea0003900000 */
[----:B------:R-:W2:Y:S02]  /*8a10*/  @!P0 SYNCS.PHASECHK.TRANS64 P0, [R3+URZ+0xd0], R71 ;  /* 0x0000d047030085a7 */ /* 0x000ea400080010ff */
[----:B--2---:R-:W-:Y:S05]  /*8a20*/  @!P0 BRA `(.L_x_105) ;  /* 0xfffffffc00f08947 */ /* 0x004fea000383ffff */
[----:B------:R-:W-:Y:S05]  /*8a30*/  BRA `(.L_x_104) ;  /* 0xffffffe8001c7947 */ /* 0x000fea000383ffff */
        .weak           $__internal_0_$__cuda_sm10x_tcgen05_guardrail_trap_col_being_dealloced_not_returned_by_alloc
        .type           $__internal_0_$__cuda_sm10x_tcgen05_guardrail_trap_col_being_dealloced_not_returned_by_alloc,@function
        .size           $__internal_0_$__cuda_sm10x_tcgen05_guardrail_trap_col_being_dealloced_not_returned_by_alloc,($__internal_1_$__cuda_sm10x_tcgen05_guardrail_trap_phase_invalid_during_alloc - $__internal_0_$__cuda_sm10x_tcgen05_guardrail_trap_col_being_dealloced_not_returned_by_alloc)
$__internal_0_$__cuda_sm10x_tcgen05_guardrail_trap_col_being_dealloced_not_returned_by_alloc:
[----:B------:R-:W-:Y:S05]  /*8a40*/  BPT.TRAP 0x1 ;  /* 0x000000040000795c */ /* 0x000fea0000300000 */
[----:B------:R-:W-:-:S04]  /*8a50*/  MOV R3, 0x0 ;  /* 0x0000000000037802 */ /* 0x000fc80000000f00 */
[----:B------:R-:W-:Y:S05]  /*8a60*/  RET.REL.NODEC R2 `(_ZN7cutlass13device_kernelINS_4conv6kernel13ConvUniversalINS1_16ConvProblemShapeILNS1_8OperatorE1ELi3EEENS1_10collective14CollectiveConvINS1_47MainloopSm100TmaUmmaWarpSpecializedImplicitGemmILS5_1ELi13ELi3ELi1ELi2EN4cute5tupleIJNSA_1CILi1EEESD_SD_EEEEENSB_IJNSC_ILi64EEESG_NSB_IJSG_EEEEEENS_10bfloat16_tESJ_NSA_8TiledMMAINSA_8MMA_AtomIJNSA_20SM100_MMA_F16BF16_SSISJ_SJ_fLi64ELi64ELNSA_4UMMA5MajorE0ELSO_1ELNSN_7ScaleInE0ELSP_0EEEEEENSA_6LayoutISE_NSB_IJNSC_ILi0EEEST_ST_EEEEENSB_IJNSA_10UnderscoreESW_SW_EEEEENS7_6detail27Sm100ImplicitGemmTileTraitsINSA_20SM90_TMA_LOAD_IM2COLENSA_14ComposedLayoutINSA_7SwizzleILi3ELi4ELi3EEENSA_18smem_ptr_flag_bitsILi16EEENSS_INSB_IJNSC_ILi8EEESG_EEENSB_IJSG_SD_EEEEEEEvEENS10_INSA_13SM90_TMA_LOADENS12_IS14_S16_NSS_INSB_IJSG_S17_EEENSB_IJSD_SG_EEEEEEEvEEEENS_8epilogue10collective18CollectiveEpilogueINS1K_23Sm100TmaWarpSpecializedILi3ELi2ELi16ELb1ELb0EEEJSI_NSB_IJNSS_ISG_SD_EENSS_INSC_ILi32EEESD_EEEEESJ_NSB_IJNSB_IJllllEEESD_ST_EEESJ_S1U_NS1K_6fusion15FusionCallbacksIS1O_NS1V_17LinearCombinationISJ_fSJ_fLNS_15FloatRoundStyleE2EEESI_S1S_JEEENSA_5SM1004TMEM4LOAD26SM100_TMEM_LOAD_16dp256b4xES11_NS12_INS13_ILi2ELi4ELi3EEES16_NSS_INSB_IJS17_S1Q_EEENSB_IJS1Q_SD_EEEEEEENSA_17SM75_U32x4_LDSM_NENSA_21SM90_TMA_STORE_IM2COLES29_NSA_17SM90_U32x4_STSM_NENSA_39AutoVectorizingCopyWithAssumedAlignmentILi128EEEEEEvvEEEEvNT_6ParamsE) ;  /* 0xffffff7402647950 */ /* 0x000fea0003c3ffff */
        .weak           $__internal_1_$__cuda_sm10x_tcgen05_guardrail_trap_phase_invalid_during_alloc
        .type           $__internal_1_$__cuda_sm10x_tcgen05_guardrail_trap_phase_invalid_during_alloc,@function
        .size           $__internal_1_$__cuda_sm10x_tcgen05_guardrail_trap_phase_invalid_during_alloc,($__internal_2_$__cuda_sm10x_tcgen05_guardrail_trap_unallocated_columns_being_dealloced - $__internal_1_$__cuda_sm10x_tcgen05_guardrail_trap_phase_invalid_during_alloc)
$__internal_1_$__cuda_sm10x_tcgen05_guardrail_trap_phase_invalid_during_alloc:
[----:B------:R-:W-:Y:S05]  /*8a70*/  BPT.TRAP 0x1 ;  /* 0x000000040000795c */ /* 0x000fea0000300000 */
[----:B------:R-:W-:-:S04]  /*8a80*/  HFMA2 R3, -RZ, RZ, 0, 0 ;  /* 0x00000000ff037431 */ /* 0x000fc800000001ff */
[----:B------:R-:W-:Y:S05]  /*8a90*/  RET.REL.NODEC R2 `(_ZN7cutlass13device_kernelINS_4conv6kernel13ConvUniversalINS1_16ConvProblemShapeILNS1_8OperatorE1ELi3EEENS1_10collective14CollectiveConvINS1_47MainloopSm100TmaUmmaWarpSpecializedImplicitGemmILS5_1ELi13ELi3ELi1ELi2EN4cute5tupleIJNSA_1CILi1EEESD_SD_EEEEENSB_IJNSC_ILi64EEESG_NSB_IJSG_EEEEEENS_10bfloat16_tESJ_NSA_8TiledMMAINSA_8MMA_AtomIJNSA_20SM100_MMA_F16BF16_SSISJ_SJ_fLi64ELi64ELNSA_4UMMA5MajorE0ELSO_1ELNSN_7ScaleInE0ELSP_0EEEEEENSA_6LayoutISE_NSB_IJNSC_ILi0EEEST_ST_EEEEENSB_IJNSA_10UnderscoreESW_SW_EEEEENS7_6detail27Sm100ImplicitGemmTileTraitsINSA_20SM90_TMA_LOAD_IM2COLENSA_14ComposedLayoutINSA_7SwizzleILi3ELi4ELi3EEENSA_18smem_ptr_flag_bitsILi16EEENSS_INSB_IJNSC_ILi8EEESG_EEENSB_IJSG_SD_EEEEEEEvEENS10_INSA_13SM90_TMA_LOADENS12_IS14_S16_NSS_INSB_IJSG_S17_EEENSB_IJSD_SG_EEEEEEEvEEEENS_8epilogue10collective18CollectiveEpilogueINS1K_23Sm100TmaWarpSpecializedILi3ELi2ELi16ELb1ELb0EEEJSI_NSB_IJNSS_ISG_SD_EENSS_INSC_ILi32EEESD_EEEEESJ_NSB_IJNSB_IJllllEEESD_ST_EEESJ_S1U_NS1K_6fusion15FusionCallbacksIS1O_NS1V_17LinearCombinationISJ_fSJ_fLNS_15FloatRoundStyleE2EEESI_S1S_JEEENSA_5SM1004TMEM4LOAD26SM100_TMEM_LOAD_16dp256b4xES11_NS12_INS13_ILi2ELi4ELi3EEES16_NSS_INSB_IJS17_S1Q_EEENSB_IJS1Q_SD_EEEEEEENSA_17SM75_U32x4_LDSM_NENSA_21SM90_TMA_STORE_IM2COLES29_NSA_17SM90_U32x4_STSM_NENSA_39AutoVectorizingCopyWithAssumedAlignmentILi128EEEEEEvvEEEEvNT_6ParamsE) ;  /* 0xffffff7402587950 */ /* 0x000fea0003c3ffff */
        .weak           $__internal_2_$__cuda_sm10x_tcgen05_guardrail_trap_unallocated_columns_being_dealloced
        .type           $__internal_2_$__cuda_sm10x_tcgen05_guardrail_trap_unallocated_columns_being_dealloced,@function
        .size           $__internal_2_$__cuda_sm10x_tcgen05_guardrail_trap_unallocated_columns_being_dealloced,(.L_x_171 - $__internal_2_$__cuda_sm10x_tcgen05_guardrail_trap_unallocated_columns_being_dealloced)
$__internal_2_$__cuda_sm10x_tcgen05_guardrail_trap_unallocated_columns_being_dealloced:
[----:B------:R-:W-:Y:S05]  /*8aa0*/  BPT.TRAP 0x1 ;  /* 0x000000040000795c */ /* 0x000fea0000300000 */
[----:B------:R-:W-:-:S04]  /*8ab0*/  MOV R3, 0x0 ;  /* 0x0000000000037802 */ /* 0x000fc80000000f00 */
[----:B------:R-:W-:Y:S05]  /*8ac0*/  RET.REL.NODEC R2 `(_ZN7cutlass13device_kernelINS_4conv6kernel13ConvUniversalINS1_16ConvProblemShapeILNS1_8OperatorE1ELi3EEENS1_10collective14CollectiveConvINS1_47MainloopSm100TmaUmmaWarpSpecializedImplicitGemmILS5_1ELi13ELi3ELi1ELi2EN4cute5tupleIJNSA_1CILi1EEESD_SD_EEEEENSB_IJNSC_ILi64EEESG_NSB_IJSG_EEEEEENS_10bfloat16_tESJ_NSA_8TiledMMAINSA_8MMA_AtomIJNSA_20SM100_MMA_F16BF16_SSISJ_SJ_fLi64ELi64ELNSA_4UMMA5MajorE0ELSO_1ELNSN_7ScaleInE0ELSP_0EEEEEENSA_6LayoutISE_NSB_IJNSC_ILi0EEEST_ST_EEEEENSB_IJNSA_10UnderscoreESW_SW_EEEEENS7_6detail27Sm100ImplicitGemmTileTraitsINSA_20SM90_TMA_LOAD_IM2COLENSA_14ComposedLayoutINSA_7SwizzleILi3ELi4ELi3EEENSA_18smem_ptr_flag_bitsILi16EEENSS_INSB_IJNSC_ILi8EEESG_EEENSB_IJSG_SD_EEEEEEEvEENS10_INSA_13SM90_TMA_LOADENS12_IS14_S16_NSS_INSB_IJSG_S17_EEENSB_IJSD_SG_EEEEEEEvEEEENS_8epilogue10collective18CollectiveEpilogueINS1K_23Sm100TmaWarpSpecializedILi3ELi2ELi16ELb1ELb0EEEJSI_NSB_IJNSS_ISG_SD_EENSS_INSC_ILi32EEESD_EEEEESJ_NSB_IJNSB_IJllllEEESD_ST_EEESJ_S1U_NS1K_6fusion15FusionCallbacksIS1O_NS1V_17LinearCombinationISJ_fSJ_fLNS_15FloatRoundStyleE2EEESI_S1S_JEEENSA_5SM1004TMEM4LOAD26SM100_TMEM_LOAD_16dp256b4xES11_NS12_INS13_ILi2ELi4ELi3EEES16_NSS_INSB_IJS17_S1Q_EEENSB_IJS1Q_SD_EEEEEEENSA_17SM75_U32x4_LDSM_NENSA_21SM90_TMA_STORE_IM2COLES29_NSA_17SM90_U32x4_STSM_NENSA_39AutoVectorizingCopyWithAssumedAlignmentILi128EEEEEEvvEEEEvNT_6ParamsE) ;  /* 0xffffff74024c7950 */ /* 0x000fea0003c3ffff */
.L_x_170:
[----:B------:R-:W-:-:S00]  /*8ad0*/  BRA `(.L_x_170) ;  /* 0xfffffffc00fc7947 */ /* 0x000fc0000383ffff */
[----:B------:R-:W-:-:S00]  /*8ae0*/  NOP ;  /* 0x0000000000007918 */ /* 0x000fc00000000000 */
        /* <DEDUP_REMOVED lines=9> */
.L_x_171:


//--------------------- .nv.global.init           --------------------------
	.section	.nv.global.init,"aw",@progbits
.nv.global.init:
	.type		$str$29,@object
	.size		$str$29,($str$30 - $str$29)
$str$29:
        /*0000*/ 	.byte	0x28, 0x61, 0x64, 0x64, 0x72, 0x65, 0x73, 0x73, 0x20, 0x26, 0x20, 0x6d, 0x61, 0x73, 0x6b, 0x29
        /*0010*/ 	.byte	0x20, 0x3d, 0x3d, 0x20, 0x30, 0x00
	.type		$str$30,@object
	.size		$str$30,($str$28 - $str$30)
$str$30:
        /*0016*/ 	.byte	0x2f, 0x74, 0x6d, 0x70, 0x2f, 0x63, 0x75, 0x74, 0x6c, 0x61, 0x73, 0x73, 0x5f, 0x73, 0x77, 0x65
        /*0026*/ 	.byte	0x65, 0x70, 0x5f, 0x73, 0x72, 0x63, 0x2f, 0x69, 0x6e, 0x63, 0x6c, 0x75, 0x64, 0x65, 0x2f, 0x63
        /*0036*/ 	.byte	0x75, 0x74, 0x65, 0x2f, 0x70, 0x6f, 0x69, 0x6e, 0x74, 0x65, 0x72, 0x5f, 0x66, 0x6c, 0x61, 0x67
        /*0046*/ 	.byte	0x67, 0x65, 0x64, 0x2e, 0x68, 0x70, 0x70, 0x00
	.type		$str$28,@object
	.size		$str$28,($str$27 - $str$28)
$str$28:
        /*004e*/ 	.byte	0x2f, 0x74, 0x6d, 0x70, 0x2f, 0x63, 0x75, 0x74, 0x6c, 0x61, 0x73, 0x73, 0x5f, 0x73, 0x77, 0x65
        /*005e*/ 	.byte	0x65, 0x70, 0x5f, 0x73, 0x72, 0x63, 0x2f, 0x69, 0x6e, 0x63, 0x6c, 0x75, 0x64, 0x65, 0x2f, 0x63
        /*006e*/ 	.byte	0x75, 0x74, 0x65, 0x2f, 0x61, 0x74, 0x6f, 0x6d, 0x2f, 0x63, 0x6f, 0x70, 0x79, 0x5f, 0x74, 0x72
        /*007e*/ 	.byte	0x61, 0x69, 0x74, 0x73, 0x5f, 0x73, 0x6d, 0x31, 0x30, 0x30, 0x2e, 0x68, 0x70, 0x70, 0x00
	.type		$str$27,@object
	.size		$str$27,(__unnamed_1 - $str$27)
$str$27:
        /*008d*/ 	.byte	0x28, 0x28, 0x75, 0x69, 0x6e, 0x74, 0x33, 0x32, 0x5f, 0x74, 0x28, 0x74, 0x68, 0x72, 0x65, 0x61
        /*009d*/ 	.byte	0x64, 0x49, 0x64, 0x78, 0x2e, 0x78, 0x29, 0x20, 0x2f, 0x20, 0x33, 0x32, 0x29, 0x20, 0x25, 0x20
        /*00ad*/ 	.byte	0x34, 0x29, 0x20, 0x3d, 0x3d, 0x20, 0x28, 0x28, 0x28, 0x74, 0x6d, 0x65, 0x6d, 0x5f, 0x61, 0x64
        /*00bd*/ 	.byte	0x64, 0x72, 0x20, 0x3e, 0x3e, 0x20, 0x31, 0x36, 0x29, 0x20, 0x2f, 0x20, 0x33, 0x32, 0x29, 0x20
        /*00cd*/ 	.byte	0x25, 0x20, 0x34, 0x29, 0x00
	.type		__unnamed_1,@object
	.size		__unnamed_1,(__unnamed_2 - __unnamed_1)
__unnamed_1:
        /*00d2*/ 	.byte	0x61, 0x75, 0x74, 0x6f, 0x20, 0x63, 0x75, 0x74, 0x65, 0x3a, 0x3a, 0x61, 0x73, 0x5f, 0x70, 0x6f
        /* <DEDUP_REMOVED lines=24> */
        /*0262*/ 	.byte	0x30, 0x34, 0x38, 0x3e, 0x3e, 0x3e, 0x3e, 0x5d, 0x00
	.type		__unnamed_2,@object
	.size		__unnamed_2,(.L_2 - __unnamed_2)
__unnamed_2:
        /* <DEDUP_REMOVED lines=45> */
        /*053b*/ 	.byte	0x3e, 0x3e, 0x3e, 0x5d, 0x00
.L_2:


//--------------------- .nv.shared._ZN7cutlass13device_kernelINS_4conv6kernel13ConvUniversalINS1_16ConvProblemShapeILNS1_8OperatorE1ELi3EEENS1_10collective14CollectiveConvINS1_47MainloopSm100TmaUmmaWarpSpecializedImplicitGemmILS5_1ELi13ELi3ELi1ELi2EN4cute5tupleIJNSA_1CILi1EEESD_SD_EEEEENSB_IJNSC_ILi64EEESG_NSB_IJSG_EEEEEENS_10bfloat16_tESJ_NSA_8TiledMMAINSA_8MMA_AtomIJNSA_20SM100_MMA_F16BF16_SSISJ_SJ_fLi64ELi64ELNSA_4UMMA5MajorE0ELSO_1ELNSN_7ScaleInE0ELSP_0EEEEEENSA_6LayoutISE_NSB_IJNSC_ILi0EEEST_ST_EEEEENSB_IJNSA_10UnderscoreESW_SW_EEEEENS7_6detail27Sm100ImplicitGemmTileTraitsINSA_20SM90_TMA_LOAD_IM2COLENSA_14ComposedLayoutINSA_7SwizzleILi3ELi4ELi3EEENSA_18smem_ptr_flag_bitsILi16EEENSS_INSB_IJNSC_ILi8EEESG_EEENSB_IJSG_SD_EEEEEEEvEENS10_INSA_13SM90_TMA_LOADENS12_IS14_S16_NSS_INSB_IJSG_S17_EEENSB_IJSD_SG_EEEEEEEvEEEENS_8epilogue10collective18CollectiveEpilogueINS1K_23Sm100TmaWarpSpecializedILi3ELi2ELi16ELb1ELb0EEEJSI_NSB_IJNSS_ISG_SD_EENSS_INSC_ILi32EEESD_EEEEESJ_NSB_IJNSB_IJllllEEESD_ST_EEESJ_S1U_NS1K_6fusion15FusionCallbacksIS1O_NS1V_17LinearCombinationISJ_fSJ_fLNS_15FloatRoundStyleE2EEESI_S1S_JEEENSA_5SM1004TMEM4LOAD26SM100_TMEM_LOAD_16dp256b4xES11_NS12_INS13_ILi2ELi4ELi3EEES16_NSS_INSB_IJS17_S1Q_EEENSB_IJS1Q_SD_EEEEEEENSA_17SM75_U32x4_LDSM_NENSA_21SM90_TMA_STORE_IM2COLES29_NSA_17SM90_U32x4_STSM_NENSA_39AutoVectorizingCopyWithAssumedAlignmentILi128EEEEEEvvEEEEvNT_6ParamsE --------------------------
	.section	.nv.shared._ZN7cutlass13device_kernelINS_4conv6kernel13ConvUniversalINS1_16ConvProblemShapeILNS1_8OperatorE1ELi3EEENS1_10collective14CollectiveConvINS1_47MainloopSm100TmaUmmaWarpSpecializedImplicitGemmILS5_1ELi13ELi3ELi1ELi2EN4cute5tupleIJNSA_1CILi1EEESD_SD_EEEEENSB_IJNSC_ILi64EEESG_NSB_IJSG_EEEEEENS_10bfloat16_tESJ_NSA_8TiledMMAINSA_8MMA_AtomIJNSA_20SM100_MMA_F16BF16_SSISJ_SJ_fLi64ELi64ELNSA_4UMMA5MajorE0ELSO_1ELNSN_7ScaleInE0ELSP_0EEEEEENSA_6LayoutISE_NSB_IJNSC_ILi0EEEST_ST_EEEEENSB_IJNSA_10UnderscoreESW_SW_EEEEENS7_6detail27Sm100ImplicitGemmTileTraitsINSA_20SM90_TMA_LOAD_IM2COLENSA_14ComposedLayoutINSA_7SwizzleILi3ELi4ELi3EEENSA_18smem_ptr_flag_bitsILi16EEENSS_INSB_IJNSC_ILi8EEESG_EEENSB_IJSG_SD_EEEEEEEvEENS10_INSA_13SM90_TMA_LOADENS12_IS14_S16_NSS_INSB_IJSG_S17_EEENSB_IJSD_SG_EEEEEEEvEEEENS_8epilogue10collective18CollectiveEpilogueINS1K_23Sm100TmaWarpSpecializedILi3ELi2ELi16ELb1ELb0EEEJSI_NSB_IJNSS_ISG_SD_EENSS_INSC_ILi32EEESD_EEEEESJ_NSB_IJNSB_IJllllEEESD_ST_EEESJ_S1U_NS1K_6fusion15FusionCallbacksIS1O_NS1V_17LinearCombinationISJ_fSJ_fLNS_15FloatRoundStyleE2EEESI_S1S_JEEENSA_5SM1004TMEM4LOAD26SM100_TMEM_LOAD_16dp256b4xES11_NS12_INS13_ILi2ELi4ELi3EEES16_NSS_INSB_IJS17_S1Q_EEENSB_IJS1Q_SD_EEEEEEENSA_17SM75_U32x4_LDSM_NENSA_21SM90_TMA_STORE_IM2COLES29_NSA_17SM90_U32x4_STSM_NENSA_39AutoVectorizingCopyWithAssumedAlignmentILi128EEEEEEvvEEEEvNT_6ParamsE,"aw",@nobits
	.sectionflags	@""
	.align	16
	.zero		1024


//--------------------- .nv.shared.reserved.0     --------------------------
	.section	.nv.shared.reserved.0,"aw",@nobits
	.weak		__nv_reservedSMEM_offset_0_alias
	.size		__nv_reservedSMEM_offset_0_alias, 0, 64
	.other		__nv_reservedSMEM_offset_0_alias,@"STO_CUDA_RESERVED_SHARED STV_DEFAULT"
__nv_reservedSMEM_offset_0_alias:
	.zero		0
.nv.shared.reserved.0:
	.zero		64
	.weak		__nv_reservedSMEM_tcgen05_partition
	.type		__nv_reservedSMEM_tcgen05_partition,@object
	.size		__nv_reservedSMEM_tcgen05_partition,(.L_0 - __nv_reservedSMEM_tcgen05_partition)
__nv_reservedSMEM_tcgen05_partition:
	.zero		32
.L_0:


//--------------------- .nv.global                --------------------------
	.section	.nv.global,"aw",@nobits
.nv.global:
	.type		_ZN39_INTERNAL_e052679f_4_k_cu_949d4fa5_31134cute1_E,@object
	.size		_ZN39_INTERNAL_e052679f_4_k_cu_949d4fa5_31134cute1_E,(_ZN39_INTERNAL_e052679f_4_k_cu_949d4fa5_31134cuda3std3__45__cpo6cbeginE - _ZN39_INTERNAL_e052679f_4_k_cu_949d4fa5_31134cute1_E)
_ZN39_INTERNAL_e052679f_4_k_cu_949d4fa5_31134cute1_E:
	.zero		1
	.type		_ZN39_INTERNAL_e052679f_4_k_cu_949d4fa5_31134cuda3std3__45__cpo6cbeginE,@object
	.size		_ZN39_INTERNAL_e052679f_4_k_cu_949d4fa5_31134cuda3std3__45__cpo6cbeginE,(_ZN39_INTERNAL_e052679f_4_k_cu_949d4fa5_31134cuda3std3__48in_placeE - _ZN39_INTERNAL_e052679f_4_k_cu_949d4fa5_31134cuda3std3__45__cpo6cbeginE)
_ZN39_INTERNAL_e052679f_4_k_cu_949d4fa5_31134cuda3std3__45__cpo6cbeginE:
	.zero		1
	.type		_ZN39_INTERNAL_e052679f_4_k_cu_949d4fa5_31134cuda3std3__48in_placeE,@object
	.size		_ZN39_INTERNAL_e052679f_4_k_cu_949d4fa5_31134cuda3std3__48in_placeE,(_ZN39_INTERNAL_e052679f_4_k_cu_949d4fa5_31134cuda3std6ranges3__45__cpo9iter_moveE - _ZN39_INTERNAL_e052679f_4_k_cu_949d4fa5_31134cuda3std3__48in_placeE)
_ZN39_INTERNAL_e052679f_4_k_cu_949d4fa5_31134cuda3std3__48in_placeE:
	.zero		1
	.type		_ZN39_INTERNAL_e052679f_4_k_cu_949d4fa5_31134cuda3std6ranges3__45__cpo9iter_moveE,@object
	.size		_ZN39_INTERNAL_e052679f_4_k_cu_949d4fa5_31134cuda3std6ranges3__45__cpo9iter_moveE,(_ZN39_INTERNAL_e052679f_4_k_cu_949d4fa5_31134cuda3std3__45__cpo5beginE - _ZN39_INTERNAL_e052679f_4_k_cu_949d4fa5_31134cuda3std6ranges3__45__cpo9iter_moveE)
_ZN39_INTERNAL_e052679f_4_k_cu_949d4fa5_31134cuda3std6ranges3__45__cpo9iter_moveE:
	.zero		1
	.type		_ZN39_INTERNAL_e052679f_4_k_cu_949d4fa5_31134cuda3std3__45__cpo5beginE,@object
	.size		_ZN39_INTERNAL_e052679f_4_k_cu_949d4fa5_31134cuda3std3__45__cpo5beginE,(_ZN39_INTERNAL_e052679f_4_k_cu_949d4fa5_31134cuda3std3__441_GLOBAL__N__e052679f_4_k_cu_949d4fa5_31136ignoreE - _ZN39_INTERNAL_e052679f_4_k_cu_949d4fa5_31134cuda3std3__45__cpo5beginE)
_ZN39_INTERNAL_e052679f_4_k_cu_949d4fa5_31134cuda3std3__45__cpo5beginE:
	.zero		1
	.type		_ZN39_INTERNAL_e052679f_4_k_cu_949d4fa5_31134cuda3std3__441_GLOBAL__N__e052679f_4_k_cu_949d4fa5_31136ignoreE,@object
	.size		_ZN39_INTERNAL_e052679f_4_k_cu_949d4fa5_31134cuda3std3__441_GLOBAL__N__e052679f_4_k_cu_949d4fa5_31136ignoreE,(_ZN39_INTERNAL_e052679f_4_k_cu_949d4fa5_31134cute7productE - _ZN39_INTERNAL_e052679f_4_k_cu_949d4fa5_31134cuda3std3__441_GLOBAL__N__e052679f_4_k_cu_949d4fa5_31136ignoreE)
_ZN39_INTERNAL_e052679f_4_k_cu_949d4fa5_31134cuda3std3__441_GLOBAL__N__e052679f_4_k_cu_949d4fa5_31136ignoreE:
	.zero		1
	.type		_ZN39_INTERNAL_e052679f_4_k_cu_949d4fa5_31134cute7productE,@object
	.size		_ZN39_INTERNAL_e052679f_4_k_cu_949d4fa5_31134cute7productE,(_ZN39_INTERNAL_e052679f_4_k_cu_949d4fa5_31134cuda3std3__45__cpo3endE - _ZN39_INTERNAL_e052679f_4_k_cu_949d4fa5_31134cute7productE)
_ZN39_INTERNAL_e052679f_4_k_cu_949d4fa5_31134cute7productE:
	.zero		1
	.type		_ZN39_INTERNAL_e052679f_4_k_cu_949d4fa5_31134cuda3std3__45__cpo3endE,@object
	.size		_ZN39_INTERNAL_e052679f_4_k_cu_949d4fa5_31134cuda3std3__45__cpo3endE,(_ZN39_INTERNAL_e052679f_4_k_cu_949d4fa5_31134cuda3std3__419piecewise_constructE - _ZN39_INTERNAL_e052679f_4_k_cu_949d4fa5_31134cuda3std3__45__cpo3endE)
_ZN39_INTERNAL_e052679f_4_k_cu_949d4fa5_31134cuda3std3__45__cpo3endE:
	.zero		1
	.type		_ZN39_INTERNAL_e052679f_4_k_cu_949d4fa5_31134cuda3std3__419piecewise_constructE,@object
	.size		_ZN39_INTERNAL_e052679f_4_k_cu_949d4fa5_31134cuda3std3__419piecewise_constructE,(_ZN39_INTERNAL_e052679f_4_k_cu_949d4fa5_31134cuda3std3__45__cpo4cendE - _ZN39_INTERNAL_e052679f_4_k_cu_949d4fa5_31134cuda3std3__419piecewise_constructE)
_ZN39_INTERNAL_e052679f_4_k_cu_949d4fa5_31134cuda3std3__419piecewise_constructE:
	.zero		1
	.type		_ZN39_INTERNAL_e052679f_4_k_cu_949d4fa5_31134cuda3std3__45__cpo4cendE,@object
	.size		_ZN39_INTERNAL_e052679f_4_k_cu_949d4fa5_31134cuda3std3__45__cpo4cendE,(_ZN39_INTERNAL_e052679f_4_k_cu_949d4fa5_31134cuda3std6ranges3__45__cpo4swapE - _ZN39_INTERNAL_e052679f_4_k_cu_949d4fa5_31134cuda3std3__45__cpo4cendE)
_ZN39_INTERNAL_e052679f_4_k_cu_949d4fa5_31134cuda3std3__45__cpo4cendE:
	.zero		1
	.type		_ZN39_INTERNAL_e052679f_4_k_cu_949d4fa5_31134cuda3std6ranges3__45__cpo4swapE,@object
	.size		_ZN39_INTERNAL_e052679f_4_k_cu_949d4fa5_31134cuda3std6ranges3__45__cpo4swapE,(.L_10 - _ZN39_INTERNAL_e052679f_4_k_cu_949d4fa5_31134cuda3std6ranges3__45__cpo4swapE)
_ZN39_INTERNAL_e052679f_4_k_cu_949d4fa5_31134cuda3std6ranges3__45__cpo4swapE:
	.zero		1
.L_10:


//--------------------- .nv.constant0._ZN7cutlass13device_kernelINS_4conv6kernel13ConvUniversalINS1_16ConvProblemShapeILNS1_8OperatorE1ELi3EEENS1_10collective14CollectiveConvINS1_47MainloopSm100TmaUmmaWarpSpecializedImplicitGemmILS5_1ELi13ELi3ELi1ELi2EN4cute5tupleIJNSA_1CILi1EEESD_SD_EEEEENSB_IJNSC_ILi64EEESG_NSB_IJSG_EEEEEENS_10bfloat16_tESJ_NSA_8TiledMMAINSA_8MMA_AtomIJNSA_20SM100_MMA_F16BF16_SSISJ_SJ_fLi64ELi64ELNSA_4UMMA5MajorE0ELSO_1ELNSN_7ScaleInE0ELSP_0EEEEEENSA_6LayoutISE_NSB_IJNSC_ILi0EEEST_ST_EEEEENSB_IJNSA_10UnderscoreESW_SW_EEEEENS7_6detail27Sm100ImplicitGemmTileTraitsINSA_20SM90_TMA_LOAD_IM2COLENSA_14ComposedLayoutINSA_7SwizzleILi3ELi4ELi3EEENSA_18smem_ptr_flag_bitsILi16EEENSS_INSB_IJNSC_ILi8EEESG_EEENSB_IJSG_SD_EEEEEEEvEENS10_INSA_13SM90_TMA_LOADENS12_IS14_S16_NSS_INSB_IJSG_S17_EEENSB_IJSD_SG_EEEEEEEvEEEENS_8epilogue10collective18CollectiveEpilogueINS1K_23Sm100TmaWarpSpecializedILi3ELi2ELi16ELb1ELb0EEEJSI_NSB_IJNSS_ISG_SD_EENSS_INSC_ILi32EEESD_EEEEESJ_NSB_IJNSB_IJllllEEESD_ST_EEESJ_S1U_NS1K_6fusion15FusionCallbacksIS1O_NS1V_17LinearCombinationISJ_fSJ_fLNS_15FloatRoundStyleE2EEESI_S1S_JEEENSA_5SM1004TMEM4LOAD26SM100_TMEM_LOAD_16dp256b4xES11_NS12_INS13_ILi2ELi4ELi3EEES16_NSS_INSB_IJS17_S1Q_EEENSB_IJS1Q_SD_EEEEEEENSA_17SM75_U32x4_LDSM_NENSA_21SM90_TMA_STORE_IM2COLES29_NSA_17SM90_U32x4_STSM_NENSA_39AutoVectorizingCopyWithAssumedAlignmentILi128EEEEEEvvEEEEvNT_6ParamsE --------------------------
	.section	.nv.constant0._ZN7cutlass13device_kernelINS_4conv6kernel13ConvUniversalINS1_16ConvProblemShapeILNS1_8OperatorE1ELi3EEENS1_10collective14CollectiveConvINS1_47MainloopSm100TmaUmmaWarpSpecializedImplicitGemmILS5_1ELi13ELi3ELi1ELi2EN4cute5tupleIJNSA_1CILi1EEESD_SD_EEEEENSB_IJNSC_ILi64EEESG_NSB_IJSG_EEEEEENS_10bfloat16_tESJ_NSA_8TiledMMAINSA_8MMA_AtomIJNSA_20SM100_MMA_F16BF16_SSISJ_SJ_fLi64ELi64ELNSA_4UMMA5MajorE0ELSO_1ELNSN_7ScaleInE0ELSP_0EEEEEENSA_6LayoutISE_NSB_IJNSC_ILi0EEEST_ST_EEEEENSB_IJNSA_10UnderscoreESW_SW_EEEEENS7_6detail27Sm100ImplicitGemmTileTraitsINSA_20SM90_TMA_LOAD_IM2COLENSA_14ComposedLayoutINSA_7SwizzleILi3ELi4ELi3EEENSA_18smem_ptr_flag_bitsILi16EEENSS_INSB_IJNSC_ILi8EEESG_EEENSB_IJSG_SD_EEEEEEEvEENS10_INSA_13SM90_TMA_LOADENS12_IS14_S16_NSS_INSB_IJSG_S17_EEENSB_IJSD_SG_EEEEEEEvEEEENS_8epilogue10collective18CollectiveEpilogueINS1K_23Sm100TmaWarpSpecializedILi3ELi2ELi16ELb1ELb0EEEJSI_NSB_IJNSS_ISG_SD_EENSS_INSC_ILi32EEESD_EEEEESJ_NSB_IJNSB_IJllllEEESD_ST_EEESJ_S1U_NS1K_6fusion15FusionCallbacksIS1O_NS1V_17LinearCombinationISJ_fSJ_fLNS_15FloatRoundStyleE2EEESI_S1S_JEEENSA_5SM1004TMEM4LOAD26SM100_TMEM_LOAD_16dp256b4xES11_NS12_INS13_ILi2ELi4ELi3EEES16_NSS_INSB_IJS17_S1Q_EEENSB_IJS1Q_SD_EEEEEEENSA_17SM75_U32x4_LDSM_NENSA_21SM90_TMA_STORE_IM2COLES29_NSA_17SM90_U32x4_STSM_NENSA_39AutoVectorizingCopyWithAssumedAlignmentILi128EEEEEEvvEEEEvNT_6ParamsE,"a",@progbits
	.sectionflags	@""
	.align	4
.nv.constant0._ZN7cutlass13device_kernelINS_4conv6kernel13ConvUniversalINS1_16ConvProblemShapeILNS1_8OperatorE1ELi3EEENS1_10collective14CollectiveConvINS1_47MainloopSm100TmaUmmaWarpSpecializedImplicitGemmILS5_1ELi13ELi3ELi1ELi2EN4cute5tupleIJNSA_1CILi1EEESD_SD_EEEEENSB_IJNSC_ILi64EEESG_NSB_IJSG_EEEEEENS_10bfloat16_tESJ_NSA_8TiledMMAINSA_8MMA_AtomIJNSA_20SM100_MMA_F16BF16_SSISJ_SJ_fLi64ELi64ELNSA_4UMMA5MajorE0ELSO_1ELNSN_7ScaleInE0ELSP_0EEEEEENSA_6LayoutISE_NSB_IJNSC_ILi0EEEST_ST_EEEEENSB_IJNSA_10UnderscoreESW_SW_EEEEENS7_6detail27Sm100ImplicitGemmTileTraitsINSA_20SM90_TMA_LOAD_IM2COLENSA_14ComposedLayoutINSA_7SwizzleILi3ELi4ELi3EEENSA_18smem_ptr_flag_bitsILi16EEENSS_INSB_IJNSC_ILi8EEESG_EEENSB_IJSG_SD_EEEEEEEvEENS10_INSA_13SM90_TMA_LOADENS12_IS14_S16_NSS_INSB_IJSG_S17_EEENSB_IJSD_SG_EEEEEEEvEEEENS_8epilogue10collective18CollectiveEpilogueINS1K_23Sm100TmaWarpSpecializedILi3ELi2ELi16ELb1ELb0EEEJSI_NSB_IJNSS_ISG_SD_EENSS_INSC_ILi32EEESD_EEEEESJ_NSB_IJNSB_IJllllEEESD_ST_EEESJ_S1U_NS1K_6fusion15FusionCallbacksIS1O_NS1V_17LinearCombinationISJ_fSJ_fLNS_15FloatRoundStyleE2EEESI_S1S_JEEENSA_5SM1004TMEM4LOAD26SM100_TMEM_LOAD_16dp256b4xES11_NS12_INS13_ILi2ELi4ELi3EEES16_NSS_INSB_IJS17_S1Q_EEENSB_IJS1Q_SD_EEEEEEENSA_17SM75_U32x4_LDSM_NENSA_21SM90_TMA_STORE_IM2COLES29_NSA_17SM90_U32x4_STSM_NENSA_39AutoVectorizingCopyWithAssumedAlignmentILi128EEEEEEvvEEEEvNT_6ParamsE:
	.zero		3200


//--------------------- SYMBOLS --------------------------

	.type		.nv.reservedSmem.offset0,@object
	.size		.nv.reservedSmem.offset0,0x4
	.type		.nv.reservedSmem.cap,@object
	.size		.nv.reservedSmem.cap,0x4
	.type		__assertfail,@function
